//
// Generated by NVIDIA NVVM Compiler
//
// Compiler Build ID: CL-36424714
// Cuda compilation tools, release 13.0, V13.0.88
// Based on NVVM 20.0.0
//

.version 9.0
.target sm_100
.address_size 64

	// .globl	_Z36find_global_best_and_update_pos_warpPfS_S_S_ii
.global .align 4 .b8 precalc_xorwow_matrix[102400];
.global .align 4 .b8 precalc_xorwow_offset_matrix[102400];
.global .align 4 .b8 mrg32k3aM1[2304];
.global .align 4 .b8 mrg32k3aM2[2304];
.global .align 4 .b8 mrg32k3aM1SubSeq[2016];
.global .align 4 .b8 mrg32k3aM2SubSeq[2016];
.global .align 4 .b8 mrg32k3aM1Seq[2304];
.global .align 4 .b8 mrg32k3aM2Seq[2304];
.const .align 8 .b8 __cr_lgamma_table[72];
.const .align 4 .f32 pso_lower_bound;
.const .align 4 .f32 pso_upper_bound;
.const .align 4 .f32 pso_inertial_weight;
.const .align 4 .f32 pso_cognitive_param;
.const .align 4 .f32 pso_social_param;
.extern .shared .align 16 .b8 s_mem[];
.extern .shared .align 16 .b8 min_values[];

.visible .entry _Z36find_global_best_and_update_pos_warpPfS_S_S_ii(
	.param .u64 .ptr .align 1 _Z36find_global_best_and_update_pos_warpPfS_S_S_ii_param_0,
	.param .u64 .ptr .align 1 _Z36find_global_best_and_update_pos_warpPfS_S_S_ii_param_1,
	.param .u64 .ptr .align 1 _Z36find_global_best_and_update_pos_warpPfS_S_S_ii_param_2,
	.param .u64 .ptr .align 1 _Z36find_global_best_and_update_pos_warpPfS_S_S_ii_param_3,
	.param .u32 _Z36find_global_best_and_update_pos_warpPfS_S_S_ii_param_4,
	.param .u32 _Z36find_global_best_and_update_pos_warpPfS_S_S_ii_param_5
)
{
	.reg .pred 	%p<56>;
	.reg .b32 	%r<153>;
	.reg .b32 	%f<74>;
	.reg .b64 	%rd<33>;

	ld.param.u64 	%rd11, [_Z36find_global_best_and_update_pos_warpPfS_S_S_ii_param_0];
	ld.param.u64 	%rd12, [_Z36find_global_best_and_update_pos_warpPfS_S_S_ii_param_1];
	ld.param.u64 	%rd13, [_Z36find_global_best_and_update_pos_warpPfS_S_S_ii_param_2];
	ld.param.u64 	%rd14, [_Z36find_global_best_and_update_pos_warpPfS_S_S_ii_param_3];
	ld.param.u32 	%r64, [_Z36find_global_best_and_update_pos_warpPfS_S_S_ii_param_4];
	ld.param.u32 	%r65, [_Z36find_global_best_and_update_pos_warpPfS_S_S_ii_param_5];
	cvta.to.global.u64 	%rd1, %rd14;
	cvta.to.global.u64 	%rd2, %rd12;
	cvta.to.global.u64 	%rd3, %rd13;
	mov.u32 	%r66, %ntid.x;
	shr.u32 	%r67, %r66, 5;
	and.b32  	%r68, %r66, 31;
	setp.ne.s32 	%p1, %r68, 0;
	selp.u32 	%r69, 1, 0, %p1;
	add.s32 	%r1, %r67, %r69;
	mov.u32 	%r2, %tid.x;
	setp.ge.s32 	%p2, %r2, %r64;
	mov.f32 	%f63, 0f7F800000;
	@%p2 bra 	$L__BB0_2;
	cvta.to.global.u64 	%rd15, %rd11;
	mul.wide.u32 	%rd16, %r2, 4;
	add.s64 	%rd17, %rd15, %rd16;
	ld.global.f32 	%f63, [%rd17];
$L__BB0_2:
	shl.b32 	%r71, %r1, 2;
	mov.u32 	%r72, s_mem;
	add.s32 	%r3, %r72, %r71;
	// begin inline asm
	activemask.b32 %r70;
	// end inline asm
	mov.b32 	%r73, %f63;
	shfl.sync.down.b32	%r74|%p3, %r73, 16, 31, %r70;
	mov.b32 	%f20, %r74;
	shfl.sync.down.b32	%r75|%p4, %r2, 16, 31, %r70;
	setp.gt.f32 	%p5, %f63, %f20;
	setp.eq.f32 	%p6, %f63, %f20;
	min.s32 	%r76, %r75, %r2;
	selp.b32 	%r77, %r76, %r2, %p6;
	selp.f32 	%f21, %f20, %f63, %p5;
	selp.b32 	%r78, %r75, %r77, %p5;
	mov.b32 	%r79, %f21;
	shfl.sync.down.b32	%r80|%p7, %r79, 8, 31, %r70;
	mov.b32 	%f22, %r80;
	shfl.sync.down.b32	%r81|%p8, %r78, 8, 31, %r70;
	setp.gt.f32 	%p9, %f21, %f22;
	setp.eq.f32 	%p10, %f21, %f22;
	min.s32 	%r82, %r81, %r78;
	selp.b32 	%r83, %r82, %r78, %p10;
	selp.f32 	%f23, %f22, %f21, %p9;
	selp.b32 	%r84, %r81, %r83, %p9;
	mov.b32 	%r85, %f23;
	shfl.sync.down.b32	%r86|%p11, %r85, 4, 31, %r70;
	mov.b32 	%f24, %r86;
	shfl.sync.down.b32	%r87|%p12, %r84, 4, 31, %r70;
	setp.gt.f32 	%p13, %f23, %f24;
	setp.eq.f32 	%p14, %f23, %f24;
	min.s32 	%r88, %r87, %r84;
	selp.b32 	%r89, %r88, %r84, %p14;
	selp.f32 	%f25, %f24, %f23, %p13;
	selp.b32 	%r90, %r87, %r89, %p13;
	mov.b32 	%r91, %f25;
	shfl.sync.down.b32	%r92|%p15, %r91, 2, 31, %r70;
	mov.b32 	%f26, %r92;
	shfl.sync.down.b32	%r93|%p16, %r90, 2, 31, %r70;
	setp.gt.f32 	%p17, %f25, %f26;
	setp.eq.f32 	%p18, %f25, %f26;
	min.s32 	%r94, %r93, %r90;
	selp.b32 	%r95, %r94, %r90, %p18;
	selp.f32 	%f27, %f26, %f25, %p17;
	selp.b32 	%r96, %r93, %r95, %p17;
	mov.b32 	%r97, %f27;
	shfl.sync.down.b32	%r98|%p19, %r97, 1, 31, %r70;
	mov.b32 	%f28, %r98;
	shfl.sync.down.b32	%r99|%p20, %r96, 1, 31, %r70;
	setp.gt.f32 	%p21, %f27, %f28;
	setp.eq.f32 	%p22, %f27, %f28;
	min.s32 	%r100, %r99, %r96;
	selp.b32 	%r101, %r100, %r96, %p22;
	selp.f32 	%f3, %f28, %f27, %p21;
	selp.b32 	%r4, %r99, %r101, %p21;
	and.b32  	%r102, %r2, 31;
	setp.ne.s32 	%p23, %r102, 0;
	@%p23 bra 	$L__BB0_4;
	shr.u32 	%r103, %r2, 3;
	and.b32  	%r104, %r103, 124;
	add.s32 	%r106, %r72, %r104;
	st.shared.f32 	[%r106], %f3;
	add.s32 	%r107, %r3, %r104;
	st.shared.u32 	[%r107], %r4;
$L__BB0_4:
	bar.sync 	0;
	setp.ne.s32 	%p24, %r2, 0;
	@%p24 bra 	$L__BB0_52;
	setp.eq.s32 	%p25, %r1, 0;
	mov.b32 	%r134, -1;
	mov.f32 	%f66, 0f7F800000;
	@%p25 bra 	$L__BB0_37;
	and.b32  	%r5, %r1, 3;
	setp.lt.u32 	%p26, %r1, 4;
	mov.f32 	%f66, 0f7F800000;
	mov.b32 	%r134, -1;
	mov.b32 	%r138, 0;
	@%p26 bra 	$L__BB0_29;
	and.b32  	%r138, %r1, 124;
	mov.f32 	%f66, 0f7F800000;
	mov.b32 	%r134, -1;
	mov.b32 	%r131, 0;
$L__BB0_8:
	shl.b32 	%r9, %r131, 5;
	setp.ge.u32 	%p27, %r9, %r64;
	shl.b32 	%r114, %r131, 2;
	add.s32 	%r10, %r72, %r114;
	add.s32 	%r11, %r3, %r114;
	@%p27 bra 	$L__BB0_13;
	ld.shared.f32 	%f5, [%r10];
	setp.geu.f32 	%p28, %f5, %f66;
	@%p28 bra 	$L__BB0_11;
	ld.shared.u32 	%r134, [%r11];
	mov.f32 	%f66, %f5;
	bra.uni 	$L__BB0_13;
$L__BB0_11:
	setp.neu.f32 	%p29, %f5, %f66;
	@%p29 bra 	$L__BB0_13;
	ld.shared.u32 	%r116, [%r11];
	min.s32 	%r134, %r116, %r134;
$L__BB0_13:
	add.s32 	%r117, %r9, 32;
	setp.ge.u32 	%p30, %r117, %r64;
	@%p30 bra 	$L__BB0_18;
	ld.shared.f32 	%f7, [%r10+4];
	setp.lt.f32 	%p31, %f7, %f66;
	@%p31 bra 	$L__BB0_17;
	setp.neu.f32 	%p32, %f7, %f66;
	@%p32 bra 	$L__BB0_18;
	ld.shared.u32 	%r118, [%r11+4];
	min.s32 	%r134, %r118, %r134;
	bra.uni 	$L__BB0_18;
$L__BB0_17:
	ld.shared.u32 	%r134, [%r11+4];
	mov.f32 	%f66, %f7;
$L__BB0_18:
	add.s32 	%r119, %r9, 64;
	setp.ge.u32 	%p33, %r119, %r64;
	@%p33 bra 	$L__BB0_23;
	ld.shared.f32 	%f9, [%r10+8];
	setp.lt.f32 	%p34, %f9, %f66;
	@%p34 bra 	$L__BB0_22;
	setp.neu.f32 	%p35, %f9, %f66;
	@%p35 bra 	$L__BB0_23;
	ld.shared.u32 	%r120, [%r11+8];
	min.s32 	%r134, %r120, %r134;
	bra.uni 	$L__BB0_23;
$L__BB0_22:
	ld.shared.u32 	%r134, [%r11+8];
	mov.f32 	%f66, %f9;
$L__BB0_23:
	add.s32 	%r121, %r9, 96;
	setp.ge.u32 	%p36, %r121, %r64;
	@%p36 bra 	$L__BB0_28;
	ld.shared.f32 	%f11, [%r10+12];
	setp.lt.f32 	%p37, %f11, %f66;
	@%p37 bra 	$L__BB0_27;
	setp.neu.f32 	%p38, %f11, %f66;
	@%p38 bra 	$L__BB0_28;
	ld.shared.u32 	%r122, [%r11+12];
	min.s32 	%r134, %r122, %r134;
	bra.uni 	$L__BB0_28;
$L__BB0_27:
	ld.shared.u32 	%r134, [%r11+12];
	mov.f32 	%f66, %f11;
$L__BB0_28:
	add.s32 	%r131, %r131, 4;
	setp.ne.s32 	%p39, %r131, %r138;
	@%p39 bra 	$L__BB0_8;
$L__BB0_29:
	setp.eq.s32 	%p40, %r5, 0;
	@%p40 bra 	$L__BB0_37;
	shl.b32 	%r123, %r138, 2;
	add.s32 	%r142, %r72, %r123;
	shl.b32 	%r141, %r138, 5;
	neg.s32 	%r140, %r5;
$L__BB0_31:
	.pragma "nounroll";
	setp.ge.u32 	%p41, %r141, %r64;
	@%p41 bra 	$L__BB0_36;
	ld.shared.f32 	%f16, [%r142];
	setp.lt.f32 	%p42, %f16, %f66;
	@%p42 bra 	$L__BB0_35;
	setp.neu.f32 	%p43, %f16, %f66;
	@%p43 bra 	$L__BB0_36;
	add.s32 	%r125, %r142, %r71;
	ld.shared.u32 	%r126, [%r125];
	min.s32 	%r134, %r126, %r134;
	bra.uni 	$L__BB0_36;
$L__BB0_35:
	add.s32 	%r127, %r142, %r71;
	ld.shared.u32 	%r134, [%r127];
	mov.f32 	%f66, %f16;
$L__BB0_36:
	add.s32 	%r142, %r142, 4;
	add.s32 	%r141, %r141, 32;
	add.s32 	%r140, %r140, 1;
	setp.ne.s32 	%p44, %r140, 0;
	@%p44 bra 	$L__BB0_31;
$L__BB0_37:
	setp.eq.s32 	%p45, %r134, -1;
	@%p45 bra 	$L__BB0_52;
	ld.global.f32 	%f33, [%rd3];
	setp.geu.f32 	%p46, %f66, %f33;
	@%p46 bra 	$L__BB0_52;
	st.global.f32 	[%rd3], %f66;
	setp.lt.s32 	%p47, %r65, 1;
	@%p47 bra 	$L__BB0_52;
	mul.lo.s32 	%r43, %r134, %r65;
	and.b32  	%r44, %r65, 15;
	setp.lt.u32 	%p48, %r65, 16;
	mov.b32 	%r149, 0;
	@%p48 bra 	$L__BB0_43;
	and.b32  	%r149, %r65, 2147483632;
	neg.s32 	%r147, %r149;
	add.s64 	%rd4, %rd2, 32;
	add.s64 	%rd31, %rd1, 32;
	mov.u32 	%r146, %r43;
$L__BB0_42:
	.pragma "nounroll";
	mul.wide.s32 	%rd18, %r146, 4;
	add.s64 	%rd19, %rd4, %rd18;
	ld.global.f32 	%f34, [%rd19+-32];
	st.global.f32 	[%rd31+-32], %f34;
	ld.global.f32 	%f35, [%rd19+-28];
	st.global.f32 	[%rd31+-28], %f35;
	ld.global.f32 	%f36, [%rd19+-24];
	st.global.f32 	[%rd31+-24], %f36;
	ld.global.f32 	%f37, [%rd19+-20];
	st.global.f32 	[%rd31+-20], %f37;
	ld.global.f32 	%f38, [%rd19+-16];
	st.global.f32 	[%rd31+-16], %f38;
	ld.global.f32 	%f39, [%rd19+-12];
	st.global.f32 	[%rd31+-12], %f39;
	ld.global.f32 	%f40, [%rd19+-8];
	st.global.f32 	[%rd31+-8], %f40;
	ld.global.f32 	%f41, [%rd19+-4];
	st.global.f32 	[%rd31+-4], %f41;
	ld.global.f32 	%f42, [%rd19];
	st.global.f32 	[%rd31], %f42;
	ld.global.f32 	%f43, [%rd19+4];
	st.global.f32 	[%rd31+4], %f43;
	ld.global.f32 	%f44, [%rd19+8];
	st.global.f32 	[%rd31+8], %f44;
	ld.global.f32 	%f45, [%rd19+12];
	st.global.f32 	[%rd31+12], %f45;
	ld.global.f32 	%f46, [%rd19+16];
	st.global.f32 	[%rd31+16], %f46;
	ld.global.f32 	%f47, [%rd19+20];
	st.global.f32 	[%rd31+20], %f47;
	ld.global.f32 	%f48, [%rd19+24];
	st.global.f32 	[%rd31+24], %f48;
	ld.global.f32 	%f49, [%rd19+28];
	st.global.f32 	[%rd31+28], %f49;
	add.s32 	%r147, %r147, 16;
	add.s32 	%r146, %r146, 16;
	add.s64 	%rd31, %rd31, 64;
	setp.ne.s32 	%p49, %r147, 0;
	@%p49 bra 	$L__BB0_42;
$L__BB0_43:
	setp.eq.s32 	%p50, %r44, 0;
	@%p50 bra 	$L__BB0_52;
	and.b32  	%r52, %r65, 7;
	setp.lt.u32 	%p51, %r44, 8;
	@%p51 bra 	$L__BB0_46;
	add.s32 	%r129, %r149, %r43;
	mul.wide.s32 	%rd20, %r129, 4;
	add.s64 	%rd21, %rd2, %rd20;
	ld.global.f32 	%f50, [%rd21];
	mul.wide.u32 	%rd22, %r149, 4;
	add.s64 	%rd23, %rd1, %rd22;
	st.global.f32 	[%rd23], %f50;
	ld.global.f32 	%f51, [%rd21+4];
	st.global.f32 	[%rd23+4], %f51;
	ld.global.f32 	%f52, [%rd21+8];
	st.global.f32 	[%rd23+8], %f52;
	ld.global.f32 	%f53, [%rd21+12];
	st.global.f32 	[%rd23+12], %f53;
	ld.global.f32 	%f54, [%rd21+16];
	st.global.f32 	[%rd23+16], %f54;
	ld.global.f32 	%f55, [%rd21+20];
	st.global.f32 	[%rd23+20], %f55;
	ld.global.f32 	%f56, [%rd21+24];
	st.global.f32 	[%rd23+24], %f56;
	ld.global.f32 	%f57, [%rd21+28];
	st.global.f32 	[%rd23+28], %f57;
	add.s32 	%r149, %r149, 8;
$L__BB0_46:
	setp.eq.s32 	%p52, %r52, 0;
	@%p52 bra 	$L__BB0_52;
	and.b32  	%r55, %r65, 3;
	setp.lt.u32 	%p53, %r52, 4;
	@%p53 bra 	$L__BB0_49;
	add.s32 	%r130, %r149, %r43;
	mul.wide.s32 	%rd24, %r130, 4;
	add.s64 	%rd25, %rd2, %rd24;
	ld.global.f32 	%f58, [%rd25];
	mul.wide.u32 	%rd26, %r149, 4;
	add.s64 	%rd27, %rd1, %rd26;
	st.global.f32 	[%rd27], %f58;
	ld.global.f32 	%f59, [%rd25+4];
	st.global.f32 	[%rd27+4], %f59;
	ld.global.f32 	%f60, [%rd25+8];
	st.global.f32 	[%rd27+8], %f60;
	ld.global.f32 	%f61, [%rd25+12];
	st.global.f32 	[%rd27+12], %f61;
	add.s32 	%r149, %r149, 4;
$L__BB0_49:
	setp.eq.s32 	%p54, %r55, 0;
	@%p54 bra 	$L__BB0_52;
	mul.wide.u32 	%rd28, %r149, 4;
	add.s64 	%rd32, %rd1, %rd28;
	add.s32 	%r152, %r149, %r43;
	neg.s32 	%r151, %r55;
$L__BB0_51:
	.pragma "nounroll";
	mul.wide.s32 	%rd29, %r152, 4;
	add.s64 	%rd30, %rd2, %rd29;
	ld.global.f32 	%f62, [%rd30];
	st.global.f32 	[%rd32], %f62;
	add.s64 	%rd32, %rd32, 4;
	add.s32 	%r152, %r152, 1;
	add.s32 	%r151, %r151, 1;
	setp.ne.s32 	%p55, %r151, 0;
	@%p55 bra 	$L__BB0_51;
$L__BB0_52:
	ret;

}
	// .globl	_Z31find_global_best_and_update_posPfS_S_S_ii
.visible .entry _Z31find_global_best_and_update_posPfS_S_S_ii(
	.param .u64 .ptr .align 1 _Z31find_global_best_and_update_posPfS_S_S_ii_param_0,
	.param .u64 .ptr .align 1 _Z31find_global_best_and_update_posPfS_S_S_ii_param_1,
	.param .u64 .ptr .align 1 _Z31find_global_best_and_update_posPfS_S_S_ii_param_2,
	.param .u64 .ptr .align 1 _Z31find_global_best_and_update_posPfS_S_S_ii_param_3,
	.param .u32 _Z31find_global_best_and_update_posPfS_S_S_ii_param_4,
	.param .u32 _Z31find_global_best_and_update_posPfS_S_S_ii_param_5
)
{
	.reg .pred 	%p<17>;
	.reg .b32 	%r<53>;
	.reg .b32 	%f<38>;
	.reg .b64 	%rd<33>;

	ld.param.u64 	%rd11, [_Z31find_global_best_and_update_posPfS_S_S_ii_param_0];
	ld.param.u64 	%rd12, [_Z31find_global_best_and_update_posPfS_S_S_ii_param_1];
	ld.param.u64 	%rd13, [_Z31find_global_best_and_update_posPfS_S_S_ii_param_2];
	ld.param.u64 	%rd14, [_Z31find_global_best_and_update_posPfS_S_S_ii_param_3];
	ld.param.u32 	%r33, [_Z31find_global_best_and_update_posPfS_S_S_ii_param_4];
	ld.param.u32 	%r31, [_Z31find_global_best_and_update_posPfS_S_S_ii_param_5];
	cvta.to.global.u64 	%rd1, %rd14;
	cvta.to.global.u64 	%rd2, %rd12;
	cvta.to.global.u64 	%rd3, %rd13;
	mov.u32 	%r45, %ntid.x;
	mov.u32 	%r2, %tid.x;
	setp.ge.s32 	%p1, %r2, %r33;
	mov.f32 	%f37, 0f7F800000;
	mov.b32 	%r44, -1;
	@%p1 bra 	$L__BB1_2;
	cvta.to.global.u64 	%rd15, %rd11;
	mul.wide.u32 	%rd16, %r2, 4;
	add.s64 	%rd17, %rd15, %rd16;
	ld.global.f32 	%f37, [%rd17];
	mov.u32 	%r44, %r2;
$L__BB1_2:
	shl.b32 	%r34, %r45, 2;
	mov.u32 	%r35, s_mem;
	add.s32 	%r4, %r35, %r34;
	shl.b32 	%r36, %r2, 2;
	add.s32 	%r5, %r35, %r36;
	st.shared.f32 	[%r5], %f37;
	add.s32 	%r6, %r4, %r36;
	st.shared.u32 	[%r6], %r44;
	bar.sync 	0;
	setp.lt.u32 	%p2, %r45, 2;
	@%p2 bra 	$L__BB1_7;
$L__BB1_3:
	mov.u32 	%r7, %r45;
	shr.u32 	%r45, %r7, 1;
	setp.ge.u32 	%p3, %r2, %r45;
	@%p3 bra 	$L__BB1_6;
	shl.b32 	%r9, %r45, 2;
	add.s32 	%r37, %r5, %r9;
	ld.shared.f32 	%f3, [%r37];
	ld.shared.f32 	%f6, [%r5];
	setp.geu.f32 	%p4, %f3, %f6;
	@%p4 bra 	$L__BB1_6;
	st.shared.f32 	[%r5], %f3;
	add.s32 	%r38, %r6, %r9;
	ld.shared.u32 	%r39, [%r38];
	st.shared.u32 	[%r6], %r39;
$L__BB1_6:
	bar.sync 	0;
	setp.gt.u32 	%p5, %r7, 3;
	@%p5 bra 	$L__BB1_3;
$L__BB1_7:
	setp.ne.s32 	%p6, %r2, 0;
	@%p6 bra 	$L__BB1_22;
	ld.shared.f32 	%f4, [s_mem];
	ld.global.f32 	%f7, [%rd3];
	setp.geu.f32 	%p7, %f4, %f7;
	@%p7 bra 	$L__BB1_22;
	st.global.f32 	[%rd3], %f4;
	setp.lt.s32 	%p8, %r31, 1;
	@%p8 bra 	$L__BB1_22;
	ld.shared.u32 	%r41, [%r4];
	mul.lo.s32 	%r10, %r41, %r31;
	and.b32  	%r11, %r31, 15;
	setp.lt.u32 	%p9, %r31, 16;
	mov.b32 	%r49, 0;
	@%p9 bra 	$L__BB1_13;
	and.b32  	%r49, %r31, 2147483632;
	neg.s32 	%r47, %r49;
	add.s64 	%rd4, %rd2, 32;
	add.s64 	%rd31, %rd1, 32;
	mov.u32 	%r46, %r10;
$L__BB1_12:
	.pragma "nounroll";
	mul.wide.s32 	%rd18, %r46, 4;
	add.s64 	%rd19, %rd4, %rd18;
	ld.global.f32 	%f8, [%rd19+-32];
	st.global.f32 	[%rd31+-32], %f8;
	ld.global.f32 	%f9, [%rd19+-28];
	st.global.f32 	[%rd31+-28], %f9;
	ld.global.f32 	%f10, [%rd19+-24];
	st.global.f32 	[%rd31+-24], %f10;
	ld.global.f32 	%f11, [%rd19+-20];
	st.global.f32 	[%rd31+-20], %f11;
	ld.global.f32 	%f12, [%rd19+-16];
	st.global.f32 	[%rd31+-16], %f12;
	ld.global.f32 	%f13, [%rd19+-12];
	st.global.f32 	[%rd31+-12], %f13;
	ld.global.f32 	%f14, [%rd19+-8];
	st.global.f32 	[%rd31+-8], %f14;
	ld.global.f32 	%f15, [%rd19+-4];
	st.global.f32 	[%rd31+-4], %f15;
	ld.global.f32 	%f16, [%rd19];
	st.global.f32 	[%rd31], %f16;
	ld.global.f32 	%f17, [%rd19+4];
	st.global.f32 	[%rd31+4], %f17;
	ld.global.f32 	%f18, [%rd19+8];
	st.global.f32 	[%rd31+8], %f18;
	ld.global.f32 	%f19, [%rd19+12];
	st.global.f32 	[%rd31+12], %f19;
	ld.global.f32 	%f20, [%rd19+16];
	st.global.f32 	[%rd31+16], %f20;
	ld.global.f32 	%f21, [%rd19+20];
	st.global.f32 	[%rd31+20], %f21;
	ld.global.f32 	%f22, [%rd19+24];
	st.global.f32 	[%rd31+24], %f22;
	ld.global.f32 	%f23, [%rd19+28];
	st.global.f32 	[%rd31+28], %f23;
	add.s32 	%r47, %r47, 16;
	add.s32 	%r46, %r46, 16;
	add.s64 	%rd31, %rd31, 64;
	setp.ne.s32 	%p10, %r47, 0;
	@%p10 bra 	$L__BB1_12;
$L__BB1_13:
	setp.eq.s32 	%p11, %r11, 0;
	@%p11 bra 	$L__BB1_22;
	and.b32  	%r19, %r31, 7;
	setp.lt.u32 	%p12, %r11, 8;
	@%p12 bra 	$L__BB1_16;
	add.s32 	%r42, %r49, %r10;
	mul.wide.s32 	%rd20, %r42, 4;
	add.s64 	%rd21, %rd2, %rd20;
	ld.global.f32 	%f24, [%rd21];
	mul.wide.u32 	%rd22, %r49, 4;
	add.s64 	%rd23, %rd1, %rd22;
	st.global.f32 	[%rd23], %f24;
	ld.global.f32 	%f25, [%rd21+4];
	st.global.f32 	[%rd23+4], %f25;
	ld.global.f32 	%f26, [%rd21+8];
	st.global.f32 	[%rd23+8], %f26;
	ld.global.f32 	%f27, [%rd21+12];
	st.global.f32 	[%rd23+12], %f27;
	ld.global.f32 	%f28, [%rd21+16];
	st.global.f32 	[%rd23+16], %f28;
	ld.global.f32 	%f29, [%rd21+20];
	st.global.f32 	[%rd23+20], %f29;
	ld.global.f32 	%f30, [%rd21+24];
	st.global.f32 	[%rd23+24], %f30;
	ld.global.f32 	%f31, [%rd21+28];
	st.global.f32 	[%rd23+28], %f31;
	add.s32 	%r49, %r49, 8;
$L__BB1_16:
	setp.eq.s32 	%p13, %r19, 0;
	@%p13 bra 	$L__BB1_22;
	and.b32  	%r22, %r31, 3;
	setp.lt.u32 	%p14, %r19, 4;
	@%p14 bra 	$L__BB1_19;
	add.s32 	%r43, %r49, %r10;
	mul.wide.s32 	%rd24, %r43, 4;
	add.s64 	%rd25, %rd2, %rd24;
	ld.global.f32 	%f32, [%rd25];
	mul.wide.u32 	%rd26, %r49, 4;
	add.s64 	%rd27, %rd1, %rd26;
	st.global.f32 	[%rd27], %f32;
	ld.global.f32 	%f33, [%rd25+4];
	st.global.f32 	[%rd27+4], %f33;
	ld.global.f32 	%f34, [%rd25+8];
	st.global.f32 	[%rd27+8], %f34;
	ld.global.f32 	%f35, [%rd25+12];
	st.global.f32 	[%rd27+12], %f35;
	add.s32 	%r49, %r49, 4;
$L__BB1_19:
	setp.eq.s32 	%p15, %r22, 0;
	@%p15 bra 	$L__BB1_22;
	mul.wide.u32 	%rd28, %r49, 4;
	add.s64 	%rd32, %rd1, %rd28;
	add.s32 	%r52, %r49, %r10;
	neg.s32 	%r51, %r22;
$L__BB1_21:
	.pragma "nounroll";
	mul.wide.s32 	%rd29, %r52, 4;
	add.s64 	%rd30, %rd2, %rd29;
	ld.global.f32 	%f36, [%rd30];
	st.global.f32 	[%rd32], %f36;
	add.s64 	%rd32, %rd32, 4;
	add.s32 	%r52, %r52, 1;
	add.s32 	%r51, %r51, 1;
	setp.ne.s32 	%p16, %r51, 0;
	@%p16 bra 	$L__BB1_21;
$L__BB1_22:
	ret;

}
	// .globl	_Z18update_global_bestPfS_i
.visible .entry _Z18update_global_bestPfS_i(
	.param .u64 .ptr .align 1 _Z18update_global_bestPfS_i_param_0,
	.param .u64 .ptr .align 1 _Z18update_global_bestPfS_i_param_1,
	.param .u32 _Z18update_global_bestPfS_i_param_2
)
{
	.reg .pred 	%p<8>;
	.reg .b32 	%r<12>;
	.reg .b32 	%f<11>;
	.reg .b64 	%rd<7>;

	ld.param.u64 	%rd1, [_Z18update_global_bestPfS_i_param_0];
	ld.param.u64 	%rd2, [_Z18update_global_bestPfS_i_param_1];
	ld.param.u32 	%r6, [_Z18update_global_bestPfS_i_param_2];
	mov.u32 	%r1, %tid.x;
	setp.ge.s32 	%p1, %r1, %r6;
	mov.f32 	%f10, 0f7F800000;
	@%p1 bra 	$L__BB2_2;
	cvta.to.global.u64 	%rd3, %rd1;
	mul.wide.u32 	%rd4, %r1, 4;
	add.s64 	%rd5, %rd3, %rd4;
	ld.global.f32 	%f10, [%rd5];
$L__BB2_2:
	shl.b32 	%r7, %r1, 2;
	mov.u32 	%r8, min_values;
	add.s32 	%r2, %r8, %r7;
	st.shared.f32 	[%r2], %f10;
	bar.sync 	0;
	mov.u32 	%r11, %ntid.x;
	setp.lt.u32 	%p2, %r11, 2;
	@%p2 bra 	$L__BB2_6;
$L__BB2_3:
	shr.u32 	%r5, %r11, 1;
	setp.ge.u32 	%p3, %r1, %r5;
	@%p3 bra 	$L__BB2_5;
	ld.shared.f32 	%f4, [%r2];
	shl.b32 	%r9, %r5, 2;
	add.s32 	%r10, %r2, %r9;
	ld.shared.f32 	%f5, [%r10];
	setp.lt.f32 	%p4, %f4, %f5;
	selp.f32 	%f6, %f4, %f5, %p4;
	st.shared.f32 	[%r2], %f6;
$L__BB2_5:
	bar.sync 	0;
	setp.gt.u32 	%p5, %r11, 3;
	mov.u32 	%r11, %r5;
	@%p5 bra 	$L__BB2_3;
$L__BB2_6:
	setp.ne.s32 	%p6, %r1, 0;
	@%p6 bra 	$L__BB2_8;
	cvta.to.global.u64 	%rd6, %rd2;
	ld.shared.f32 	%f7, [min_values];
	ld.global.f32 	%f8, [%rd6];
	setp.lt.f32 	%p7, %f7, %f8;
	selp.f32 	%f9, %f7, %f8, %p7;
	st.global.f32 	[%rd6], %f9;
$L__BB2_8:
	ret;

}
	// .globl	_Z30calculate_fitness_update_bestsPfS_S_ii
.visible .entry _Z30calculate_fitness_update_bestsPfS_S_ii(
	.param .u64 .ptr .align 1 _Z30calculate_fitness_update_bestsPfS_S_ii_param_0,
	.param .u64 .ptr .align 1 _Z30calculate_fitness_update_bestsPfS_S_ii_param_1,
	.param .u64 .ptr .align 1 _Z30calculate_fitness_update_bestsPfS_S_ii_param_2,
	.param .u32 _Z30calculate_fitness_update_bestsPfS_S_ii_param_3,
	.param .u32 _Z30calculate_fitness_update_bestsPfS_S_ii_param_4
)
{
	.reg .pred 	%p<25>;
	.reg .b32 	%r<59>;
	.reg .b32 	%f<148>;
	.reg .b64 	%rd<32>;

	ld.param.u64 	%rd10, [_Z30calculate_fitness_update_bestsPfS_S_ii_param_0];
	ld.param.u64 	%rd11, [_Z30calculate_fitness_update_bestsPfS_S_ii_param_1];
	ld.param.u64 	%rd12, [_Z30calculate_fitness_update_bestsPfS_S_ii_param_2];
	ld.param.u32 	%r31, [_Z30calculate_fitness_update_bestsPfS_S_ii_param_3];
	ld.param.u32 	%r32, [_Z30calculate_fitness_update_bestsPfS_S_ii_param_4];
	cvta.to.global.u64 	%rd1, %rd11;
	cvta.to.global.u64 	%rd2, %rd10;
	cvta.to.global.u64 	%rd3, %rd12;
	mov.u32 	%r33, %tid.x;
	mov.u32 	%r34, %ctaid.x;
	mov.u32 	%r35, %ntid.x;
	mad.lo.s32 	%r48, %r34, %r35, %r33;
	mov.u32 	%r36, %nctaid.x;
	mul.lo.s32 	%r2, %r35, %r36;
	setp.ge.s32 	%p1, %r48, %r31;
	@%p1 bra 	$L__BB3_34;
	setp.gt.s32 	%p2, %r32, 0;
	@%p2 bra 	$L__BB3_2;
	bra.uni 	$L__BB3_31;
$L__BB3_2:
	and.b32  	%r3, %r32, 15;
	add.s32 	%r4, %r3, -1;
	and.b32  	%r5, %r32, 7;
	add.s32 	%r6, %r5, -1;
	and.b32  	%r7, %r32, 2147483632;
	and.b32  	%r8, %r32, 3;
	neg.s32 	%r9, %r7;
	add.s64 	%rd4, %rd2, 32;
$L__BB3_3:
	setp.lt.u32 	%p5, %r32, 16;
	mul.lo.s32 	%r11, %r48, %r32;
	mov.f32 	%f147, 0f00000000;
	mov.b32 	%r56, 0;
	@%p5 bra 	$L__BB3_18;
	mov.f32 	%f147, 0f00000000;
	mov.u32 	%r49, %r11;
	mov.u32 	%r50, %r9;
	bra.uni 	$L__BB3_17;
$L__BB3_5:
	.pragma "nounroll";
	add.s32 	%r44, %r51, %r11;
	mul.wide.s32 	%rd22, %r44, 4;
	add.s64 	%rd23, %rd2, %rd22;
	ld.global.f32 	%f109, [%rd23];
	add.s64 	%rd24, %rd1, %rd22;
	st.global.f32 	[%rd24], %f109;
	ld.global.f32 	%f110, [%rd23+4];
	st.global.f32 	[%rd24+4], %f110;
	ld.global.f32 	%f111, [%rd23+8];
	st.global.f32 	[%rd24+8], %f111;
	ld.global.f32 	%f112, [%rd23+12];
	st.global.f32 	[%rd24+12], %f112;
	ld.global.f32 	%f113, [%rd23+16];
	st.global.f32 	[%rd24+16], %f113;
	ld.global.f32 	%f114, [%rd23+20];
	st.global.f32 	[%rd24+20], %f114;
	ld.global.f32 	%f115, [%rd23+24];
	st.global.f32 	[%rd24+24], %f115;
	ld.global.f32 	%f116, [%rd23+28];
	st.global.f32 	[%rd24+28], %f116;
	ld.global.f32 	%f117, [%rd23+32];
	st.global.f32 	[%rd24+32], %f117;
	ld.global.f32 	%f118, [%rd23+36];
	st.global.f32 	[%rd24+36], %f118;
	ld.global.f32 	%f119, [%rd23+40];
	st.global.f32 	[%rd24+40], %f119;
	ld.global.f32 	%f120, [%rd23+44];
	st.global.f32 	[%rd24+44], %f120;
	ld.global.f32 	%f121, [%rd23+48];
	st.global.f32 	[%rd24+48], %f121;
	ld.global.f32 	%f122, [%rd23+52];
	st.global.f32 	[%rd24+52], %f122;
	ld.global.f32 	%f123, [%rd23+56];
	st.global.f32 	[%rd24+56], %f123;
	ld.global.f32 	%f124, [%rd23+60];
	st.global.f32 	[%rd24+60], %f124;
	add.s32 	%r51, %r51, 16;
	setp.eq.s32 	%p16, %r51, %r7;
	mov.u32 	%r53, %r7;
	@%p16 bra 	$L__BB3_6;
	bra.uni 	$L__BB3_5;
$L__BB3_6:
	setp.eq.s32 	%p17, %r3, 0;
	@%p17 bra 	$L__BB3_16;
	setp.lt.u32 	%p18, %r4, 7;
	@%p18 bra 	$L__BB3_9;
	add.s32 	%r45, %r53, %r11;
	mul.wide.s32 	%rd25, %r45, 4;
	add.s64 	%rd26, %rd2, %rd25;
	ld.global.f32 	%f125, [%rd26];
	add.s64 	%rd27, %rd1, %rd25;
	st.global.f32 	[%rd27], %f125;
	ld.global.f32 	%f126, [%rd26+4];
	st.global.f32 	[%rd27+4], %f126;
	ld.global.f32 	%f127, [%rd26+8];
	st.global.f32 	[%rd27+8], %f127;
	ld.global.f32 	%f128, [%rd26+12];
	st.global.f32 	[%rd27+12], %f128;
	ld.global.f32 	%f129, [%rd26+16];
	st.global.f32 	[%rd27+16], %f129;
	ld.global.f32 	%f130, [%rd26+20];
	st.global.f32 	[%rd27+20], %f130;
	ld.global.f32 	%f131, [%rd26+24];
	st.global.f32 	[%rd27+24], %f131;
	ld.global.f32 	%f132, [%rd26+28];
	st.global.f32 	[%rd27+28], %f132;
	add.s32 	%r53, %r53, 8;
$L__BB3_9:
	setp.eq.s32 	%p19, %r5, 0;
	@%p19 bra 	$L__BB3_16;
	setp.lt.u32 	%p20, %r6, 3;
	@%p20 bra 	$L__BB3_12;
	add.s32 	%r46, %r53, %r11;
	mul.wide.s32 	%rd28, %r46, 4;
	add.s64 	%rd29, %rd2, %rd28;
	ld.global.f32 	%f133, [%rd29];
	add.s64 	%rd30, %rd1, %rd28;
	st.global.f32 	[%rd30], %f133;
	ld.global.f32 	%f134, [%rd29+4];
	st.global.f32 	[%rd30+4], %f134;
	ld.global.f32 	%f135, [%rd29+8];
	st.global.f32 	[%rd30+8], %f135;
	ld.global.f32 	%f136, [%rd29+12];
	st.global.f32 	[%rd30+12], %f136;
	add.s32 	%r53, %r53, 4;
$L__BB3_12:
	setp.eq.s32 	%p21, %r8, 0;
	@%p21 bra 	$L__BB3_16;
	setp.eq.s32 	%p22, %r8, 1;
	add.s32 	%r47, %r53, %r11;
	mul.wide.s32 	%rd31, %r47, 4;
	add.s64 	%rd5, %rd2, %rd31;
	ld.global.f32 	%f137, [%rd5];
	add.s64 	%rd6, %rd1, %rd31;
	st.global.f32 	[%rd6], %f137;
	@%p22 bra 	$L__BB3_16;
	setp.eq.s32 	%p23, %r8, 2;
	ld.global.f32 	%f138, [%rd5+4];
	st.global.f32 	[%rd6+4], %f138;
	@%p23 bra 	$L__BB3_16;
	ld.global.f32 	%f139, [%rd5+8];
	st.global.f32 	[%rd6+8], %f139;
$L__BB3_16:
	add.s32 	%r48, %r48, %r2;
	setp.lt.s32 	%p24, %r48, %r31;
	@%p24 bra 	$L__BB3_3;
	bra.uni 	$L__BB3_34;
$L__BB3_17:
	.pragma "nounroll";
	mul.wide.s32 	%rd14, %r49, 4;
	add.s64 	%rd15, %rd4, %rd14;
	ld.global.f32 	%f19, [%rd15+-32];
	add.f32 	%f20, %f19, 0fC0000000;
	fma.rn.f32 	%f21, %f20, %f20, %f147;
	ld.global.f32 	%f22, [%rd15+-28];
	add.f32 	%f23, %f22, 0fC0000000;
	fma.rn.f32 	%f24, %f23, %f23, %f21;
	ld.global.f32 	%f25, [%rd15+-24];
	add.f32 	%f26, %f25, 0fC0000000;
	fma.rn.f32 	%f27, %f26, %f26, %f24;
	ld.global.f32 	%f28, [%rd15+-20];
	add.f32 	%f29, %f28, 0fC0000000;
	fma.rn.f32 	%f30, %f29, %f29, %f27;
	ld.global.f32 	%f31, [%rd15+-16];
	add.f32 	%f32, %f31, 0fC0000000;
	fma.rn.f32 	%f33, %f32, %f32, %f30;
	ld.global.f32 	%f34, [%rd15+-12];
	add.f32 	%f35, %f34, 0fC0000000;
	fma.rn.f32 	%f36, %f35, %f35, %f33;
	ld.global.f32 	%f37, [%rd15+-8];
	add.f32 	%f38, %f37, 0fC0000000;
	fma.rn.f32 	%f39, %f38, %f38, %f36;
	ld.global.f32 	%f40, [%rd15+-4];
	add.f32 	%f41, %f40, 0fC0000000;
	fma.rn.f32 	%f42, %f41, %f41, %f39;
	ld.global.f32 	%f43, [%rd15];
	add.f32 	%f44, %f43, 0fC0000000;
	fma.rn.f32 	%f45, %f44, %f44, %f42;
	ld.global.f32 	%f46, [%rd15+4];
	add.f32 	%f47, %f46, 0fC0000000;
	fma.rn.f32 	%f48, %f47, %f47, %f45;
	ld.global.f32 	%f49, [%rd15+8];
	add.f32 	%f50, %f49, 0fC0000000;
	fma.rn.f32 	%f51, %f50, %f50, %f48;
	ld.global.f32 	%f52, [%rd15+12];
	add.f32 	%f53, %f52, 0fC0000000;
	fma.rn.f32 	%f54, %f53, %f53, %f51;
	ld.global.f32 	%f55, [%rd15+16];
	add.f32 	%f56, %f55, 0fC0000000;
	fma.rn.f32 	%f57, %f56, %f56, %f54;
	ld.global.f32 	%f58, [%rd15+20];
	add.f32 	%f59, %f58, 0fC0000000;
	fma.rn.f32 	%f60, %f59, %f59, %f57;
	ld.global.f32 	%f61, [%rd15+24];
	add.f32 	%f62, %f61, 0fC0000000;
	fma.rn.f32 	%f63, %f62, %f62, %f60;
	ld.global.f32 	%f64, [%rd15+28];
	add.f32 	%f65, %f64, 0fC0000000;
	fma.rn.f32 	%f147, %f65, %f65, %f63;
	add.s32 	%r50, %r50, 16;
	add.s32 	%r49, %r49, 16;
	setp.eq.s32 	%p6, %r50, 0;
	mov.u32 	%r56, %r7;
	@%p6 bra 	$L__BB3_18;
	bra.uni 	$L__BB3_17;
$L__BB3_18:
	setp.eq.s32 	%p7, %r3, 0;
	@%p7 bra 	$L__BB3_28;
	setp.lt.u32 	%p8, %r4, 7;
	@%p8 bra 	$L__BB3_21;
	add.s32 	%r39, %r56, %r11;
	mul.wide.s32 	%rd16, %r39, 4;
	add.s64 	%rd17, %rd2, %rd16;
	ld.global.f32 	%f67, [%rd17];
	add.f32 	%f68, %f67, 0fC0000000;
	fma.rn.f32 	%f69, %f68, %f68, %f147;
	ld.global.f32 	%f70, [%rd17+4];
	add.f32 	%f71, %f70, 0fC0000000;
	fma.rn.f32 	%f72, %f71, %f71, %f69;
	ld.global.f32 	%f73, [%rd17+8];
	add.f32 	%f74, %f73, 0fC0000000;
	fma.rn.f32 	%f75, %f74, %f74, %f72;
	ld.global.f32 	%f76, [%rd17+12];
	add.f32 	%f77, %f76, 0fC0000000;
	fma.rn.f32 	%f78, %f77, %f77, %f75;
	ld.global.f32 	%f79, [%rd17+16];
	add.f32 	%f80, %f79, 0fC0000000;
	fma.rn.f32 	%f81, %f80, %f80, %f78;
	ld.global.f32 	%f82, [%rd17+20];
	add.f32 	%f83, %f82, 0fC0000000;
	fma.rn.f32 	%f84, %f83, %f83, %f81;
	ld.global.f32 	%f85, [%rd17+24];
	add.f32 	%f86, %f85, 0fC0000000;
	fma.rn.f32 	%f87, %f86, %f86, %f84;
	ld.global.f32 	%f88, [%rd17+28];
	add.f32 	%f89, %f88, 0fC0000000;
	fma.rn.f32 	%f147, %f89, %f89, %f87;
	add.s32 	%r56, %r56, 8;
$L__BB3_21:
	setp.eq.s32 	%p9, %r5, 0;
	@%p9 bra 	$L__BB3_28;
	setp.lt.u32 	%p10, %r6, 3;
	@%p10 bra 	$L__BB3_24;
	add.s32 	%r40, %r56, %r11;
	mul.wide.s32 	%rd18, %r40, 4;
	add.s64 	%rd19, %rd2, %rd18;
	ld.global.f32 	%f91, [%rd19];
	add.f32 	%f92, %f91, 0fC0000000;
	fma.rn.f32 	%f93, %f92, %f92, %f147;
	ld.global.f32 	%f94, [%rd19+4];
	add.f32 	%f95, %f94, 0fC0000000;
	fma.rn.f32 	%f96, %f95, %f95, %f93;
	ld.global.f32 	%f97, [%rd19+8];
	add.f32 	%f98, %f97, 0fC0000000;
	fma.rn.f32 	%f99, %f98, %f98, %f96;
	ld.global.f32 	%f100, [%rd19+12];
	add.f32 	%f101, %f100, 0fC0000000;
	fma.rn.f32 	%f147, %f101, %f101, %f99;
	add.s32 	%r56, %r56, 4;
$L__BB3_24:
	setp.eq.s32 	%p11, %r8, 0;
	@%p11 bra 	$L__BB3_28;
	setp.eq.s32 	%p12, %r8, 1;
	add.s32 	%r41, %r56, %r11;
	mul.wide.s32 	%rd20, %r41, 4;
	add.s64 	%rd7, %rd2, %rd20;
	ld.global.f32 	%f102, [%rd7];
	add.f32 	%f103, %f102, 0fC0000000;
	fma.rn.f32 	%f147, %f103, %f103, %f147;
	@%p12 bra 	$L__BB3_28;
	setp.eq.s32 	%p13, %r8, 2;
	ld.global.f32 	%f104, [%rd7+4];
	add.f32 	%f105, %f104, 0fC0000000;
	fma.rn.f32 	%f147, %f105, %f105, %f147;
	@%p13 bra 	$L__BB3_28;
	ld.global.f32 	%f106, [%rd7+8];
	add.f32 	%f107, %f106, 0fC0000000;
	fma.rn.f32 	%f147, %f107, %f107, %f147;
$L__BB3_28:
	mul.wide.s32 	%rd21, %r48, 4;
	add.s64 	%rd8, %rd3, %rd21;
	ld.global.f32 	%f108, [%rd8];
	setp.lt.f32 	%p14, %f147, %f108;
	@%p14 bra 	$L__BB3_29;
	bra.uni 	$L__BB3_16;
$L__BB3_29:
	setp.lt.u32 	%p15, %r32, 16;
	st.global.f32 	[%rd8], %f147;
	mov.b32 	%r53, 0;
	@%p15 bra 	$L__BB3_6;
	mov.b32 	%r51, 0;
	bra.uni 	$L__BB3_5;
$L__BB3_31:
	mul.wide.s32 	%rd13, %r48, 4;
	add.s64 	%rd9, %rd3, %rd13;
	ld.global.f32 	%f15, [%rd9];
	setp.leu.f32 	%p3, %f15, 0f00000000;
	@%p3 bra 	$L__BB3_33;
	mov.b32 	%r37, 0;
	st.global.u32 	[%rd9], %r37;
$L__BB3_33:
	add.s32 	%r48, %r48, %r2;
	setp.lt.s32 	%p4, %r48, %r31;
	@%p4 bra 	$L__BB3_31;
$L__BB3_34:
	ret;

}
	// .globl	_Z12calc_fitnessPfS_ii
.visible .entry _Z12calc_fitnessPfS_ii(
	.param .u64 .ptr .align 1 _Z12calc_fitnessPfS_ii_param_0,
	.param .u64 .ptr .align 1 _Z12calc_fitnessPfS_ii_param_1,
	.param .u32 _Z12calc_fitnessPfS_ii_param_2,
	.param .u32 _Z12calc_fitnessPfS_ii_param_3
)
{
	.reg .pred 	%p<14>;
	.reg .b32 	%r<42>;
	.reg .b32 	%f<115>;
	.reg .b64 	%rd<18>;

	ld.param.u64 	%rd5, [_Z12calc_fitnessPfS_ii_param_0];
	ld.param.u64 	%rd6, [_Z12calc_fitnessPfS_ii_param_1];
	ld.param.u32 	%r24, [_Z12calc_fitnessPfS_ii_param_2];
	ld.param.u32 	%r25, [_Z12calc_fitnessPfS_ii_param_3];
	cvta.to.global.u64 	%rd1, %rd5;
	cvta.to.global.u64 	%rd2, %rd6;
	mov.u32 	%r26, %tid.x;
	mov.u32 	%r27, %ctaid.x;
	mov.u32 	%r28, %ntid.x;
	mad.lo.s32 	%r35, %r27, %r28, %r26;
	mov.u32 	%r29, %nctaid.x;
	mul.lo.s32 	%r2, %r28, %r29;
	setp.ge.s32 	%p1, %r35, %r24;
	@%p1 bra 	$L__BB4_18;
	setp.gt.s32 	%p2, %r25, 0;
	@%p2 bra 	$L__BB4_2;
	bra.uni 	$L__BB4_17;
$L__BB4_2:
	and.b32  	%r3, %r25, 15;
	add.s32 	%r4, %r3, -1;
	and.b32  	%r5, %r25, 7;
	add.s32 	%r6, %r5, -1;
	and.b32  	%r7, %r25, 2147483632;
	and.b32  	%r8, %r25, 3;
	neg.s32 	%r9, %r7;
	add.s64 	%rd3, %rd1, 32;
$L__BB4_3:
	setp.lt.u32 	%p4, %r25, 16;
	mul.lo.s32 	%r11, %r35, %r25;
	mov.f32 	%f114, 0f00000000;
	mov.b32 	%r39, 0;
	@%p4 bra 	$L__BB4_6;
	mov.f32 	%f114, 0f00000000;
	mov.u32 	%r36, %r11;
	mov.u32 	%r37, %r9;
$L__BB4_5:
	.pragma "nounroll";
	mul.wide.s32 	%rd9, %r36, 4;
	add.s64 	%rd10, %rd3, %rd9;
	ld.global.f32 	%f18, [%rd10+-32];
	add.f32 	%f19, %f18, 0fC0000000;
	fma.rn.f32 	%f20, %f19, %f19, %f114;
	ld.global.f32 	%f21, [%rd10+-28];
	add.f32 	%f22, %f21, 0fC0000000;
	fma.rn.f32 	%f23, %f22, %f22, %f20;
	ld.global.f32 	%f24, [%rd10+-24];
	add.f32 	%f25, %f24, 0fC0000000;
	fma.rn.f32 	%f26, %f25, %f25, %f23;
	ld.global.f32 	%f27, [%rd10+-20];
	add.f32 	%f28, %f27, 0fC0000000;
	fma.rn.f32 	%f29, %f28, %f28, %f26;
	ld.global.f32 	%f30, [%rd10+-16];
	add.f32 	%f31, %f30, 0fC0000000;
	fma.rn.f32 	%f32, %f31, %f31, %f29;
	ld.global.f32 	%f33, [%rd10+-12];
	add.f32 	%f34, %f33, 0fC0000000;
	fma.rn.f32 	%f35, %f34, %f34, %f32;
	ld.global.f32 	%f36, [%rd10+-8];
	add.f32 	%f37, %f36, 0fC0000000;
	fma.rn.f32 	%f38, %f37, %f37, %f35;
	ld.global.f32 	%f39, [%rd10+-4];
	add.f32 	%f40, %f39, 0fC0000000;
	fma.rn.f32 	%f41, %f40, %f40, %f38;
	ld.global.f32 	%f42, [%rd10];
	add.f32 	%f43, %f42, 0fC0000000;
	fma.rn.f32 	%f44, %f43, %f43, %f41;
	ld.global.f32 	%f45, [%rd10+4];
	add.f32 	%f46, %f45, 0fC0000000;
	fma.rn.f32 	%f47, %f46, %f46, %f44;
	ld.global.f32 	%f48, [%rd10+8];
	add.f32 	%f49, %f48, 0fC0000000;
	fma.rn.f32 	%f50, %f49, %f49, %f47;
	ld.global.f32 	%f51, [%rd10+12];
	add.f32 	%f52, %f51, 0fC0000000;
	fma.rn.f32 	%f53, %f52, %f52, %f50;
	ld.global.f32 	%f54, [%rd10+16];
	add.f32 	%f55, %f54, 0fC0000000;
	fma.rn.f32 	%f56, %f55, %f55, %f53;
	ld.global.f32 	%f57, [%rd10+20];
	add.f32 	%f58, %f57, 0fC0000000;
	fma.rn.f32 	%f59, %f58, %f58, %f56;
	ld.global.f32 	%f60, [%rd10+24];
	add.f32 	%f61, %f60, 0fC0000000;
	fma.rn.f32 	%f62, %f61, %f61, %f59;
	ld.global.f32 	%f63, [%rd10+28];
	add.f32 	%f64, %f63, 0fC0000000;
	fma.rn.f32 	%f114, %f64, %f64, %f62;
	add.s32 	%r37, %r37, 16;
	add.s32 	%r36, %r36, 16;
	setp.eq.s32 	%p5, %r37, 0;
	mov.u32 	%r39, %r7;
	@%p5 bra 	$L__BB4_6;
	bra.uni 	$L__BB4_5;
$L__BB4_6:
	setp.eq.s32 	%p6, %r3, 0;
	@%p6 bra 	$L__BB4_16;
	setp.lt.u32 	%p7, %r4, 7;
	@%p7 bra 	$L__BB4_9;
	add.s32 	%r32, %r39, %r11;
	mul.wide.s32 	%rd11, %r32, 4;
	add.s64 	%rd12, %rd1, %rd11;
	ld.global.f32 	%f66, [%rd12];
	add.f32 	%f67, %f66, 0fC0000000;
	fma.rn.f32 	%f68, %f67, %f67, %f114;
	ld.global.f32 	%f69, [%rd12+4];
	add.f32 	%f70, %f69, 0fC0000000;
	fma.rn.f32 	%f71, %f70, %f70, %f68;
	ld.global.f32 	%f72, [%rd12+8];
	add.f32 	%f73, %f72, 0fC0000000;
	fma.rn.f32 	%f74, %f73, %f73, %f71;
	ld.global.f32 	%f75, [%rd12+12];
	add.f32 	%f76, %f75, 0fC0000000;
	fma.rn.f32 	%f77, %f76, %f76, %f74;
	ld.global.f32 	%f78, [%rd12+16];
	add.f32 	%f79, %f78, 0fC0000000;
	fma.rn.f32 	%f80, %f79, %f79, %f77;
	ld.global.f32 	%f81, [%rd12+20];
	add.f32 	%f82, %f81, 0fC0000000;
	fma.rn.f32 	%f83, %f82, %f82, %f80;
	ld.global.f32 	%f84, [%rd12+24];
	add.f32 	%f85, %f84, 0fC0000000;
	fma.rn.f32 	%f86, %f85, %f85, %f83;
	ld.global.f32 	%f87, [%rd12+28];
	add.f32 	%f88, %f87, 0fC0000000;
	fma.rn.f32 	%f114, %f88, %f88, %f86;
	add.s32 	%r39, %r39, 8;
$L__BB4_9:
	setp.eq.s32 	%p8, %r5, 0;
	@%p8 bra 	$L__BB4_16;
	setp.lt.u32 	%p9, %r6, 3;
	@%p9 bra 	$L__BB4_12;
	add.s32 	%r33, %r39, %r11;
	mul.wide.s32 	%rd13, %r33, 4;
	add.s64 	%rd14, %rd1, %rd13;
	ld.global.f32 	%f90, [%rd14];
	add.f32 	%f91, %f90, 0fC0000000;
	fma.rn.f32 	%f92, %f91, %f91, %f114;
	ld.global.f32 	%f93, [%rd14+4];
	add.f32 	%f94, %f93, 0fC0000000;
	fma.rn.f32 	%f95, %f94, %f94, %f92;
	ld.global.f32 	%f96, [%rd14+8];
	add.f32 	%f97, %f96, 0fC0000000;
	fma.rn.f32 	%f98, %f97, %f97, %f95;
	ld.global.f32 	%f99, [%rd14+12];
	add.f32 	%f100, %f99, 0fC0000000;
	fma.rn.f32 	%f114, %f100, %f100, %f98;
	add.s32 	%r39, %r39, 4;
$L__BB4_12:
	setp.eq.s32 	%p10, %r8, 0;
	@%p10 bra 	$L__BB4_16;
	setp.eq.s32 	%p11, %r8, 1;
	add.s32 	%r34, %r39, %r11;
	mul.wide.s32 	%rd15, %r34, 4;
	add.s64 	%rd4, %rd1, %rd15;
	ld.global.f32 	%f101, [%rd4];
	add.f32 	%f102, %f101, 0fC0000000;
	fma.rn.f32 	%f114, %f102, %f102, %f114;
	@%p11 bra 	$L__BB4_16;
	setp.eq.s32 	%p12, %r8, 2;
	ld.global.f32 	%f103, [%rd4+4];
	add.f32 	%f104, %f103, 0fC0000000;
	fma.rn.f32 	%f114, %f104, %f104, %f114;
	@%p12 bra 	$L__BB4_16;
	ld.global.f32 	%f105, [%rd4+8];
	add.f32 	%f106, %f105, 0fC0000000;
	fma.rn.f32 	%f114, %f106, %f106, %f114;
$L__BB4_16:
	mul.wide.s32 	%rd16, %r35, 4;
	add.s64 	%rd17, %rd2, %rd16;
	st.global.f32 	[%rd17], %f114;
	add.s32 	%r35, %r35, %r2;
	setp.lt.s32 	%p13, %r35, %r24;
	@%p13 bra 	$L__BB4_3;
	bra.uni 	$L__BB4_18;
$L__BB4_17:
	mul.wide.s32 	%rd7, %r35, 4;
	add.s64 	%rd8, %rd2, %rd7;
	mov.b32 	%r30, 0;
	st.global.u32 	[%rd8], %r30;
	add.s32 	%r35, %r35, %r2;
	setp.lt.s32 	%p3, %r35, %r24;
	@%p3 bra 	$L__BB4_17;
$L__BB4_18:
	ret;

}
	// .globl	_Z21update_best_positionsPfS_S_S_ii
.visible .entry _Z21update_best_positionsPfS_S_S_ii(
	.param .u64 .ptr .align 1 _Z21update_best_positionsPfS_S_S_ii_param_0,
	.param .u64 .ptr .align 1 _Z21update_best_positionsPfS_S_S_ii_param_1,
	.param .u64 .ptr .align 1 _Z21update_best_positionsPfS_S_S_ii_param_2,
	.param .u64 .ptr .align 1 _Z21update_best_positionsPfS_S_S_ii_param_3,
	.param .u32 _Z21update_best_positionsPfS_S_S_ii_param_4,
	.param .u32 _Z21update_best_positionsPfS_S_S_ii_param_5
)
{
	.reg .pred 	%p<4>;
	.reg .b32 	%r<14>;
	.reg .b32 	%f<7>;
	.reg .b64 	%rd<16>;

	ld.param.u64 	%rd6, [_Z21update_best_positionsPfS_S_S_ii_param_0];
	ld.param.u64 	%rd7, [_Z21update_best_positionsPfS_S_S_ii_param_1];
	ld.param.u64 	%rd8, [_Z21update_best_positionsPfS_S_S_ii_param_2];
	ld.param.u64 	%rd9, [_Z21update_best_positionsPfS_S_S_ii_param_3];
	ld.param.u32 	%r8, [_Z21update_best_positionsPfS_S_S_ii_param_4];
	ld.param.u32 	%r7, [_Z21update_best_positionsPfS_S_S_ii_param_5];
	mov.u32 	%r9, %tid.x;
	mov.u32 	%r10, %ctaid.x;
	mov.u32 	%r1, %ntid.x;
	mad.lo.s32 	%r13, %r10, %r1, %r9;
	mul.lo.s32 	%r3, %r7, %r8;
	setp.ge.s32 	%p1, %r13, %r3;
	@%p1 bra 	$L__BB5_6;
	mov.u32 	%r11, %nctaid.x;
	mul.lo.s32 	%r4, %r1, %r11;
	cvta.to.global.u64 	%rd1, %rd8;
	cvta.to.global.u64 	%rd2, %rd9;
	cvta.to.global.u64 	%rd3, %rd7;
	cvta.to.global.u64 	%rd4, %rd6;
$L__BB5_2:
	div.s32 	%r12, %r13, %r7;
	mul.wide.s32 	%rd10, %r12, 4;
	add.s64 	%rd11, %rd1, %rd10;
	ld.global.f32 	%f4, [%rd11];
	add.s64 	%rd12, %rd2, %rd10;
	ld.global.f32 	%f5, [%rd12];
	setp.geu.f32 	%p2, %f4, %f5;
	mul.wide.s32 	%rd13, %r13, 4;
	add.s64 	%rd5, %rd3, %rd13;
	@%p2 bra 	$L__BB5_4;
	add.s64 	%rd15, %rd4, %rd13;
	ld.global.f32 	%f6, [%rd15];
	bra.uni 	$L__BB5_5;
$L__BB5_4:
	ld.global.f32 	%f6, [%rd5];
$L__BB5_5:
	st.global.f32 	[%rd5], %f6;
	add.s32 	%r13, %r13, %r4;
	setp.lt.s32 	%p3, %r13, %r3;
	@%p3 bra 	$L__BB5_2;
$L__BB5_6:
	ret;

}
	// .globl	_Z19update_best_fitnessPfS_i
.visible .entry _Z19update_best_fitnessPfS_i(
	.param .u64 .ptr .align 1 _Z19update_best_fitnessPfS_i_param_0,
	.param .u64 .ptr .align 1 _Z19update_best_fitnessPfS_i_param_1,
	.param .u32 _Z19update_best_fitnessPfS_i_param_2
)
{
	.reg .pred 	%p<4>;
	.reg .b32 	%r<11>;
	.reg .b32 	%f<4>;
	.reg .b64 	%rd<8>;

	ld.param.u64 	%rd3, [_Z19update_best_fitnessPfS_i_param_0];
	ld.param.u64 	%rd4, [_Z19update_best_fitnessPfS_i_param_1];
	ld.param.u32 	%r6, [_Z19update_best_fitnessPfS_i_param_2];
	mov.u32 	%r7, %tid.x;
	mov.u32 	%r8, %ctaid.x;
	mov.u32 	%r1, %ntid.x;
	mad.lo.s32 	%r10, %r8, %r1, %r7;
	setp.ge.s32 	%p1, %r10, %r6;
	@%p1 bra 	$L__BB6_3;
	mov.u32 	%r9, %nctaid.x;
	mul.lo.s32 	%r3, %r1, %r9;
	cvta.to.global.u64 	%rd1, %rd3;
	cvta.to.global.u64 	%rd2, %rd4;
$L__BB6_2:
	mul.wide.s32 	%rd5, %r10, 4;
	add.s64 	%rd6, %rd2, %rd5;
	add.s64 	%rd7, %rd1, %rd5;
	ld.global.f32 	%f1, [%rd7];
	ld.global.f32 	%f2, [%rd6];
	setp.lt.f32 	%p2, %f1, %f2;
	selp.f32 	%f3, %f1, %f2, %p2;
	st.global.f32 	[%rd6], %f3;
	add.s32 	%r10, %r10, %r3;
	setp.lt.s32 	%p3, %r10, %r6;
	@%p3 bra 	$L__BB6_2;
$L__BB6_3:
	ret;

}
	// .globl	_Z15init_populationPfS_S_iii
.visible .entry _Z15init_populationPfS_S_iii(
	.param .u64 .ptr .align 1 _Z15init_populationPfS_S_iii_param_0,
	.param .u64 .ptr .align 1 _Z15init_populationPfS_S_iii_param_1,
	.param .u64 .ptr .align 1 _Z15init_populationPfS_S_iii_param_2,
	.param .u32 _Z15init_populationPfS_S_iii_param_3,
	.param .u32 _Z15init_populationPfS_S_iii_param_4,
	.param .u32 _Z15init_populationPfS_S_iii_param_5
)
{
	.reg .pred 	%p<7>;
	.reg .b32 	%r<33>;
	.reg .b32 	%f<14>;
	.reg .b64 	%rd<18>;

	ld.param.u64 	%rd3, [_Z15init_populationPfS_S_iii_param_0];
	ld.param.u64 	%rd4, [_Z15init_populationPfS_S_iii_param_2];
	ld.param.u32 	%r13, [_Z15init_populationPfS_S_iii_param_4];
	ld.param.u32 	%r14, [_Z15init_populationPfS_S_iii_param_5];
	cvta.to.global.u64 	%rd1, %rd3;
	cvta.to.global.u64 	%rd2, %rd4;
	mul.lo.s32 	%r1, %r14, %r13;
	mov.u32 	%r15, %tid.x;
	mov.u32 	%r16, %ctaid.x;
	mov.u32 	%r17, %ntid.x;
	mad.lo.s32 	%r31, %r16, %r17, %r15;
	mov.u32 	%r18, %nctaid.x;
	mul.lo.s32 	%r3, %r17, %r18;
	setp.ge.s32 	%p1, %r31, %r1;
	@%p1 bra 	$L__BB7_7;
	ld.const.f32 	%f3, [pso_upper_bound];
	ld.const.f32 	%f1, [pso_lower_bound];
	sub.f32 	%f2, %f3, %f1;
	add.s32 	%r19, %r31, %r3;
	max.s32 	%r20, %r1, %r19;
	setp.lt.s32 	%p2, %r19, %r1;
	selp.u32 	%r21, 1, 0, %p2;
	add.s32 	%r22, %r19, %r21;
	sub.s32 	%r23, %r20, %r22;
	div.u32 	%r24, %r23, %r3;
	add.s32 	%r4, %r24, %r21;
	and.b32  	%r25, %r4, 3;
	setp.eq.s32 	%p3, %r25, 3;
	@%p3 bra 	$L__BB7_4;
	add.s32 	%r26, %r4, 1;
	and.b32  	%r27, %r26, 3;
	neg.s32 	%r29, %r27;
$L__BB7_3:
	.pragma "nounroll";
	mul.wide.s32 	%rd5, %r31, 4;
	add.s64 	%rd6, %rd1, %rd5;
	add.s64 	%rd7, %rd2, %rd5;
	ld.global.f32 	%f4, [%rd7];
	fma.rn.f32 	%f5, %f4, %f2, %f1;
	st.global.f32 	[%rd6], %f5;
	add.s32 	%r31, %r31, %r3;
	add.s32 	%r29, %r29, 1;
	setp.ne.s32 	%p4, %r29, 0;
	@%p4 bra 	$L__BB7_3;
$L__BB7_4:
	setp.lt.u32 	%p5, %r4, 3;
	@%p5 bra 	$L__BB7_7;
	mul.wide.s32 	%rd11, %r3, 4;
	shl.b32 	%r28, %r3, 2;
$L__BB7_6:
	mul.wide.s32 	%rd8, %r31, 4;
	add.s64 	%rd9, %rd2, %rd8;
	ld.global.f32 	%f6, [%rd9];
	fma.rn.f32 	%f7, %f6, %f2, %f1;
	add.s64 	%rd10, %rd1, %rd8;
	st.global.f32 	[%rd10], %f7;
	add.s64 	%rd12, %rd9, %rd11;
	ld.global.f32 	%f8, [%rd12];
	fma.rn.f32 	%f9, %f8, %f2, %f1;
	add.s64 	%rd13, %rd10, %rd11;
	st.global.f32 	[%rd13], %f9;
	add.s64 	%rd14, %rd12, %rd11;
	ld.global.f32 	%f10, [%rd14];
	fma.rn.f32 	%f11, %f10, %f2, %f1;
	add.s64 	%rd15, %rd13, %rd11;
	st.global.f32 	[%rd15], %f11;
	add.s64 	%rd16, %rd14, %rd11;
	ld.global.f32 	%f12, [%rd16];
	fma.rn.f32 	%f13, %f12, %f2, %f1;
	add.s64 	%rd17, %rd15, %rd11;
	st.global.f32 	[%rd17], %f13;
	add.s32 	%r31, %r28, %r31;
	setp.lt.s32 	%p6, %r31, %r1;
	@%p6 bra 	$L__BB7_6;
$L__BB7_7:
	ret;

}
	// .globl	_Z16update_positionsPfS_S_S_S_ii
.visible .entry _Z16update_positionsPfS_S_S_S_ii(
	.param .u64 .ptr .align 1 _Z16update_positionsPfS_S_S_S_ii_param_0,
	.param .u64 .ptr .align 1 _Z16update_positionsPfS_S_S_S_ii_param_1,
	.param .u64 .ptr .align 1 _Z16update_positionsPfS_S_S_S_ii_param_2,
	.param .u64 .ptr .align 1 _Z16update_positionsPfS_S_S_S_ii_param_3,
	.param .u64 .ptr .align 1 _Z16update_positionsPfS_S_S_S_ii_param_4,
	.param .u32 _Z16update_positionsPfS_S_S_S_ii_param_5,
	.param .u32 _Z16update_positionsPfS_S_S_S_ii_param_6
)
{
	.reg .pred 	%p<3>;
	.reg .b32 	%r<14>;
	.reg .b32 	%f<23>;
	.reg .b64 	%rd<20>;

	ld.param.u64 	%rd6, [_Z16update_positionsPfS_S_S_S_ii_param_0];
	ld.param.u64 	%rd7, [_Z16update_positionsPfS_S_S_S_ii_param_1];
	ld.param.u64 	%rd8, [_Z16update_positionsPfS_S_S_S_ii_param_2];
	ld.param.u64 	%rd9, [_Z16update_positionsPfS_S_S_S_ii_param_3];
	ld.param.u64 	%rd10, [_Z16update_positionsPfS_S_S_S_ii_param_4];
	ld.param.u32 	%r8, [_Z16update_positionsPfS_S_S_S_ii_param_5];
	ld.param.u32 	%r7, [_Z16update_positionsPfS_S_S_S_ii_param_6];
	mul.lo.s32 	%r1, %r7, %r8;
	mov.u32 	%r9, %tid.x;
	mov.u32 	%r10, %ctaid.x;
	mov.u32 	%r2, %ntid.x;
	mad.lo.s32 	%r13, %r10, %r2, %r9;
	setp.ge.s32 	%p1, %r13, %r1;
	@%p1 bra 	$L__BB8_3;
	ld.const.f32 	%f1, [pso_inertial_weight];
	ld.const.f32 	%f2, [pso_cognitive_param];
	ld.const.f32 	%f3, [pso_social_param];
	ld.const.f32 	%f4, [pso_upper_bound];
	ld.const.f32 	%f5, [pso_lower_bound];
	mov.u32 	%r11, %nctaid.x;
	mul.lo.s32 	%r4, %r2, %r11;
	cvta.to.global.u64 	%rd1, %rd10;
	cvta.to.global.u64 	%rd2, %rd7;
	cvta.to.global.u64 	%rd3, %rd8;
	cvta.to.global.u64 	%rd4, %rd6;
	cvta.to.global.u64 	%rd5, %rd9;
	mul.wide.s32 	%rd13, %r1, 4;
$L__BB8_2:
	mul.wide.s32 	%rd11, %r13, 4;
	add.s64 	%rd12, %rd1, %rd11;
	ld.global.f32 	%f6, [%rd12];
	add.s64 	%rd14, %rd12, %rd13;
	ld.global.f32 	%f7, [%rd14];
	rem.s32 	%r12, %r13, %r7;
	add.s64 	%rd15, %rd2, %rd11;
	ld.global.f32 	%f8, [%rd15];
	mul.f32 	%f9, %f6, %f2;
	add.s64 	%rd16, %rd3, %rd11;
	ld.global.f32 	%f10, [%rd16];
	add.s64 	%rd17, %rd4, %rd11;
	ld.global.f32 	%f11, [%rd17];
	sub.f32 	%f12, %f10, %f11;
	mul.f32 	%f13, %f9, %f12;
	fma.rn.f32 	%f14, %f1, %f8, %f13;
	mul.f32 	%f15, %f7, %f3;
	mul.wide.s32 	%rd18, %r12, 4;
	add.s64 	%rd19, %rd5, %rd18;
	ld.global.f32 	%f16, [%rd19];
	sub.f32 	%f17, %f16, %f11;
	fma.rn.f32 	%f18, %f15, %f17, %f14;
	st.global.f32 	[%rd15], %f18;
	ld.global.f32 	%f19, [%rd17];
	add.f32 	%f20, %f19, %f18;
	min.f32 	%f21, %f20, %f4;
	max.f32 	%f22, %f21, %f5;
	st.global.f32 	[%rd17], %f22;
	add.s32 	%r13, %r13, %r4;
	setp.lt.s32 	%p2, %r13, %r1;
	@%p2 bra 	$L__BB8_2;
$L__BB8_3:
	ret;

}


// ===== COMPILED SASS (sm_100) =====

	.target	sm_100

	.elftype	@"ET_EXEC"


//--------------------- .note.nv.tkinfo           --------------------------
	.section	.note.nv.tkinfo,"",@"SHT_NOTE"
	.sectionflags	@"SHF_NOTE_NV_TKINFO"
	.tkinfo
        /*0018*/ 	.word	0x00000002
        /*0030*/ 	.string	""
        /*0030*/ 	.string	"ptxas"
        /*0030*/ 	.string	"Cuda compilation tools, release 13.0, V13.0.88"
        /*0030*/ 	.string	"Build cuda_13.0.r13.0/compiler.36424714_0"
        /*0030*/ 	.string	"-arch sm_100 -m 64 "



//--------------------- .note.nv.cuinfo           --------------------------
	.section	.note.nv.cuinfo,"",@"SHT_NOTE"
	.sectionflags	@"SHF_NOTE_NV_CUINFO"
        /*0018*/ 	.short	0x0002
        /*001a*/ 	.short	0x0064
        /*001c*/ 	.short	0x0082
	.zero		2


//--------------------- .nv.info                  --------------------------
	.section	.nv.info,"",@"SHT_CUDA_INFO"
	.align	4


	//----- nvinfo : EIATTR_REGCOUNT
	.align		4
        /*0000*/ 	.byte	0x04, 0x2f
        /*0002*/ 	.short	(.L_15 - .L_14)
	.align		4
.L_14:
        /*0004*/ 	.word	index@(_Z36find_global_best_and_update_pos_warpPfS_S_S_ii)
        /*0008*/ 	.word	0x00000018


	//----- nvinfo : EIATTR_FRAME_SIZE
	.align		4
.L_15:
        /*000c*/ 	.byte	0x04, 0x11
        /*000e*/ 	.short	(.L_17 - .L_16)
	.align		4
.L_16:
        /*0010*/ 	.word	index@(_Z36find_global_best_and_update_pos_warpPfS_S_S_ii)
        /*0014*/ 	.word	0x00000000


	//----- nvinfo : EIATTR_REGCOUNT
	.align		4
.L_17:
        /*0018*/ 	.byte	0x04, 0x2f
        /*001a*/ 	.short	(.L_19 - .L_18)
	.align		4
.L_18:
        /*001c*/ 	.word	index@(_Z31find_global_best_and_update_posPfS_S_S_ii)
        /*0020*/ 	.word	0x00000018


	//----- nvinfo : EIATTR_FRAME_SIZE
	.align		4
.L_19:
        /*0024*/ 	.byte	0x04, 0x11
        /*0026*/ 	.short	(.L_21 - .L_20)
	.align		4
.L_20:
        /*0028*/ 	.word	index@(_Z31find_global_best_and_update_posPfS_S_S_ii)
        /*002c*/ 	.word	0x00000000


	//----- nvinfo : EIATTR_REGCOUNT
	.align		4
.L_21:
        /*0030*/ 	.byte	0x04, 0x2f
        /*0032*/ 	.short	(.L_23 - .L_22)
	.align		4
.L_22:
        /*0034*/ 	.word	index@(_Z18update_global_bestPfS_i)
        /*0038*/ 	.word	0x0000000a


	//----- nvinfo : EIATTR_FRAME_SIZE
	.align		4
.L_23:
        /*003c*/ 	.byte	0x04, 0x11
        /*003e*/ 	.short	(.L_25 - .L_24)
	.align		4
.L_24:
        /*0040*/ 	.word	index@(_Z18update_global_bestPfS_i)
        /*0044*/ 	.word	0x00000000


	//----- nvinfo : EIATTR_REGCOUNT
	.align		4
.L_25:
        /*0048*/ 	.byte	0x04, 0x2f
        /*004a*/ 	.short	(.L_27 - .L_26)
	.align		4
.L_26:
        /*004c*/ 	.word	index@(_Z30calculate_fitness_update_bestsPfS_S_ii)
        /*0050*/ 	.word	0x0000001e


	//----- nvinfo : EIATTR_FRAME_SIZE
	.align		4
.L_27:
        /*0054*/ 	.byte	0x04, 0x11
        /*0056*/ 	.short	(.L_29 - .L_28)
	.align		4
.L_28:
        /*0058*/ 	.word	index@(_Z30calculate_fitness_update_bestsPfS_S_ii)
        /*005c*/ 	.word	0x00000000


	//----- nvinfo : EIATTR_REGCOUNT
	.align		4
.L_29:
        /*0060*/ 	.byte	0x04, 0x2f
        /*0062*/ 	.short	(.L_31 - .L_30)
	.align		4
.L_30:
        /*0064*/ 	.word	index@(_Z12calc_fitnessPfS_ii)
        /*0068*/ 	.word	0x0000001e


	//----- nvinfo : EIATTR_FRAME_SIZE
	.align		4
.L_31:
        /*006c*/ 	.byte	0x04, 0x11
        /*006e*/ 	.short	(.L_33 - .L_32)
	.align		4
.L_32:
        /*0070*/ 	.word	index@(_Z12calc_fitnessPfS_ii)
        /*0074*/ 	.word	0x00000000


	//----- nvinfo : EIATTR_REGCOUNT
	.align		4
.L_33:
        /*0078*/ 	.byte	0x04, 0x2f
        /*007a*/ 	.short	(.L_35 - .L_34)
	.align		4
.L_34:
        /*007c*/ 	.word	index@(_Z21update_best_positionsPfS_S_S_ii)
        /*0080*/ 	.word	0x00000018


	//----- nvinfo : EIATTR_FRAME_SIZE
	.align		4
.L_35:
        /*0084*/ 	.byte	0x04, 0x11
        /*0086*/ 	.short	(.L_37 - .L_36)
	.align		4
.L_36:
        /*0088*/ 	.word	index@(_Z21update_best_positionsPfS_S_S_ii)
        /*008c*/ 	.word	0x00000000


	//----- nvinfo : EIATTR_REGCOUNT
	.align		4
.L_37:
        /*0090*/ 	.byte	0x04, 0x2f
        /*0092*/ 	.short	(.L_39 - .L_38)
	.align		4
.L_38:
        /*0094*/ 	.word	index@(_Z19update_best_fitnessPfS_i)
        /*0098*/ 	.word	0x00000010


	//----- nvinfo : EIATTR_FRAME_SIZE
	.align		4
.L_39:
        /*009c*/ 	.byte	0x04, 0x11
        /*009e*/ 	.short	(.L_41 - .L_40)
	.align		4
.L_40:
        /*00a0*/ 	.word	index@(_Z19update_best_fitnessPfS_i)
        /*00a4*/ 	.word	0x00000000


	//----- nvinfo : EIATTR_REGCOUNT
	.align		4
.L_41:
        /*00a8*/ 	.byte	0x04, 0x2f
        /*00aa*/ 	.short	(.L_43 - .L_42)
	.align		4
.L_42:
        /*00ac*/ 	.word	index@(_Z15init_populationPfS_S_iii)
        /*00b0*/ 	.word	0x0000001e


	//----- nvinfo : EIATTR_FRAME_SIZE
	.align		4
.L_43:
        /*00b4*/ 	.byte	0x04, 0x11
        /*00b6*/ 	.short	(.L_45 - .L_44)
	.align		4
.L_44:
        /*00b8*/ 	.word	index@(_Z15init_populationPfS_S_iii)
        /*00bc*/ 	.word	0x00000000


	//----- nvinfo : EIATTR_REGCOUNT
	.align		4
.L_45:
        /*00c0*/ 	.byte	0x04, 0x2f
        /*00c2*/ 	.short	(.L_47 - .L_46)
	.align		4
.L_46:
        /*00c4*/ 	.word	index@(_Z16update_positionsPfS_S_S_S_ii)
        /*00c8*/ 	.word	0x00000020


	//----- nvinfo : EIATTR_FRAME_SIZE
	.align		4
.L_47:
        /*00cc*/ 	.byte	0x04, 0x11
        /*00ce*/ 	.short	(.L_49 - .L_48)
	.align		4
.L_48:
        /*00d0*/ 	.word	index@(_Z16update_positionsPfS_S_S_S_ii)
        /*00d4*/ 	.word	0x00000000


	//----- nvinfo : EIATTR_MIN_STACK_SIZE
	.align		4
.L_49:
        /*00d8*/ 	.byte	0x04, 0x12
        /*00da*/ 	.short	(.L_51 - .L_50)
	.align		4
.L_50:
        /*00dc*/ 	.word	index@(_Z16update_positionsPfS_S_S_S_ii)
        /*00e0*/ 	.word	0x00000000


	//----- nvinfo : EIATTR_MIN_STACK_SIZE
	.align		4
.L_51:
        /*00e4*/ 	.byte	0x04, 0x12
        /*00e6*/ 	.short	(.L_53 - .L_52)
	.align		4
.L_52:
        /*00e8*/ 	.word	index@(_Z15init_populationPfS_S_iii)
        /*00ec*/ 	.word	0x00000000


	//----- nvinfo : EIATTR_MIN_STACK_SIZE
	.align		4
.L_53:
        /*00f0*/ 	.byte	0x04, 0x12
        /*00f2*/ 	.short	(.L_55 - .L_54)
	.align		4
.L_54:
        /*00f4*/ 	.word	index@(_Z19update_best_fitnessPfS_i)
        /*00f8*/ 	.word	0x00000000


	//----- nvinfo : EIATTR_MIN_STACK_SIZE
	.align		4
.L_55:
        /*00fc*/ 	.byte	0x04, 0x12
        /*00fe*/ 	.short	(.L_57 - .L_56)
	.align		4
.L_56:
        /*0100*/ 	.word	index@(_Z21update_best_positionsPfS_S_S_ii)
        /*0104*/ 	.word	0x00000000


	//----- nvinfo : EIATTR_MIN_STACK_SIZE
	.align		4
.L_57:
        /*0108*/ 	.byte	0x04, 0x12
        /*010a*/ 	.short	(.L_59 - .L_58)
	.align		4
.L_58:
        /*010c*/ 	.word	index@(_Z12calc_fitnessPfS_ii)
        /*0110*/ 	.word	0x00000000


	//----- nvinfo : EIATTR_MIN_STACK_SIZE
	.align		4
.L_59:
        /*0114*/ 	.byte	0x04, 0x12
        /*0116*/ 	.short	(.L_61 - .L_60)
	.align		4
.L_60:
        /*0118*/ 	.word	index@(_Z30calculate_fitness_update_bestsPfS_S_ii)
        /*011c*/ 	.word	0x00000000


	//----- nvinfo : EIATTR_MIN_STACK_SIZE
	.align		4
.L_61:
        /*0120*/ 	.byte	0x04, 0x12
        /*0122*/ 	.short	(.L_63 - .L_62)
	.align		4
.L_62:
        /*0124*/ 	.word	index@(_Z18update_global_bestPfS_i)
        /*0128*/ 	.word	0x00000000


	//----- nvinfo : EIATTR_MIN_STACK_SIZE
	.align		4
.L_63:
        /*012c*/ 	.byte	0x04, 0x12
        /*012e*/ 	.short	(.L_65 - .L_64)
	.align		4
.L_64:
        /*0130*/ 	.word	index@(_Z31find_global_best_and_update_posPfS_S_S_ii)
        /*0134*/ 	.word	0x00000000


	//----- nvinfo : EIATTR_MIN_STACK_SIZE
	.align		4
.L_65:
        /*0138*/ 	.byte	0x04, 0x12
        /*013a*/ 	.short	(.L_67 - .L_66)
	.align		4
.L_66:
        /*013c*/ 	.word	index@(_Z36find_global_best_and_update_pos_warpPfS_S_S_ii)
        /*0140*/ 	.word	0x00000000
.L_67:


//--------------------- .nv.compat                --------------------------
	.section	.nv.compat,"",@"SHT_CUDA_COMPAT_INFO"
	.align	4
        /*0000*/ 	.byte	0x02, 0x09, 0x00, 0x00, 0x02, 0x02, 0x01, 0x00, 0x02, 0x05, 0x05, 0x00, 0x03, 0x07, 0x01, 0x01
        /*0010*/ 	.byte	0x02, 0x03, 0x00, 0x00, 0x02, 0x06, 0x01, 0x00, 0x04, 0x0b, 0x08, 0x00, 0x09, 0x00, 0x00, 0x00
        /*0020*/ 	.byte	0x00, 0x00, 0x00, 0x00


//--------------------- .nv.info._Z16update_positionsPfS_S_S_S_ii --------------------------
	.section	.nv.info._Z16update_positionsPfS_S_S_S_ii,"",@"SHT_CUDA_INFO"
	.sectionflags	@""
	.align	4


	//----- nvinfo : EIATTR_CUDA_API_VERSION
	.align		4
        /*0000*/ 	.byte	0x04, 0x37
        /*0002*/ 	.short	(.L_69 - .L_68)
.L_68:
        /*0004*/ 	.word	0x00000082


	//----- nvinfo : EIATTR_KPARAM_INFO
	.align		4
.L_69:
        /*0008*/ 	.byte	0x04, 0x17
        /*000a*/ 	.short	(.L_71 - .L_70)
.L_70:
        /*000c*/ 	.word	0x00000000
        /*0010*/ 	.short	0x0006
        /*0012*/ 	.short	0x002c
        /*0014*/ 	.byte	0x00, 0xf0, 0x11, 0x00


	//----- nvinfo : EIATTR_KPARAM_INFO
	.align		4
.L_71:
        /*0018*/ 	.byte	0x04, 0x17
        /*001a*/ 	.short	(.L_73 - .L_72)
.L_72:
        /*001c*/ 	.word	0x00000000
        /*0020*/ 	.short	0x0005
        /*0022*/ 	.short	0x0028
        /*0024*/ 	.byte	0x00, 0xf0, 0x11, 0x00


	//----- nvinfo : EIATTR_KPARAM_INFO
	.align		4
.L_73:
        /*0028*/ 	.byte	0x04, 0x17
        /*002a*/ 	.short	(.L_75 - .L_74)
.L_74:
        /*002c*/ 	.word	0x00000000
        /*0030*/ 	.short	0x0004
        /*0032*/ 	.short	0x0020
        /*0034*/ 	.byte	0x00, 0xf5, 0x21, 0x00


	//----- nvinfo : EIATTR_KPARAM_INFO
	.align		4
.L_75:
        /*0038*/ 	.byte	0x04, 0x17
        /*003a*/ 	.short	(.L_77 - .L_76)
.L_76:
        /*003c*/ 	.word	0x00000000
        /*0040*/ 	.short	0x0003
        /*0042*/ 	.short	0x0018
        /*0044*/ 	.byte	0x00, 0xf5, 0x21, 0x00


	//----- nvinfo : EIATTR_KPARAM_INFO
	.align		4
.L_77:
        /*0048*/ 	.byte	0x04, 0x17
        /*004a*/ 	.short	(.L_79 - .L_78)
.L_78:
        /*004c*/ 	.word	0x00000000
        /*0050*/ 	.short	0x0002
        /*0052*/ 	.short	0x0010
        /*0054*/ 	.byte	0x00, 0xf5, 0x21, 0x00


	//----- nvinfo : EIATTR_KPARAM_INFO
	.align		4
.L_79:
        /*0058*/ 	.byte	0x04, 0x17
        /*005a*/ 	.short	(.L_81 - .L_80)
.L_80:
        /*005c*/ 	.word	0x00000000
        /*0060*/ 	.short	0x0001
        /*0062*/ 	.short	0x0008
        /*0064*/ 	.byte	0x00, 0xf5, 0x21, 0x00


	//----- nvinfo : EIATTR_KPARAM_INFO
	.align		4
.L_81:
        /*0068*/ 	.byte	0x04, 0x17
        /*006a*/ 	.short	(.L_83 - .L_82)
.L_82:
        /*006c*/ 	.word	0x00000000
        /*0070*/ 	.short	0x0000
        /*0072*/ 	.short	0x0000
        /*0074*/ 	.byte	0x00, 0xf5, 0x21, 0x00


	//----- nvinfo : EIATTR_SPARSE_MMA_MASK
	.align		4
.L_83:
        /*0078*/ 	.byte	0x03, 0x50
        /*007a*/ 	.short	0x0000


	//----- nvinfo : EIATTR_MAXREG_COUNT
	.align		4
        /*007c*/ 	.byte	0x03, 0x1b
        /*007e*/ 	.short	0x00ff


	//----- nvinfo : EIATTR_MERCURY_ISA_VERSION
	.align		4
        /*0080*/ 	.byte	0x03, 0x5f
        /*0082*/ 	.short	0x0101


	//----- nvinfo : EIATTR_VRC_CTA_INIT_COUNT
	.align		4
        /*0084*/ 	.byte	0x02, 0x4a
	.zero		1
	.zero		1


	//----- nvinfo : EIATTR_EXIT_INSTR_OFFSETS
	.align		4
        /*0088*/ 	.byte	0x04, 0x1c
        /*008a*/ 	.short	(.L_85 - .L_84)


	//   ....[0]....
.L_84:
        /*008c*/ 	.word	0x00000080


	//   ....[1]....
        /*0090*/ 	.word	0x00000480


	//----- nvinfo : EIATTR_CRS_STACK_SIZE
	.align		4
.L_85:
        /*0094*/ 	.byte	0x04, 0x1e
        /*0096*/ 	.short	(.L_87 - .L_86)
.L_86:
        /*0098*/ 	.word	0x00000000


	//----- nvinfo : EIATTR_CBANK_PARAM_SIZE
	.align		4
.L_87:
        /*009c*/ 	.byte	0x03, 0x19
        /*009e*/ 	.short	0x0030


	//----- nvinfo : EIATTR_PARAM_CBANK
	.align		4
        /*00a0*/ 	.byte	0x04, 0x0a
        /*00a2*/ 	.short	(.L_89 - .L_88)
	.align		4
.L_88:
        /*00a4*/ 	.word	index@(.nv.constant0._Z16update_positionsPfS_S_S_S_ii)
        /*00a8*/ 	.short	0x0380
        /*00aa*/ 	.short	0x0030


	//----- nvinfo : EIATTR_SW_WAR
	.align		4
.L_89:
        /*00ac*/ 	.byte	0x04, 0x36
        /*00ae*/ 	.short	(.L_91 - .L_90)
.L_90:
        /*00b0*/ 	.word	0x00000008
.L_91:


//--------------------- .nv.info._Z15init_populationPfS_S_iii --------------------------
	.section	.nv.info._Z15init_populationPfS_S_iii,"",@"SHT_CUDA_INFO"
	.sectionflags	@""
	.align	4


	//----- nvinfo : EIATTR_CUDA_API_VERSION
	.align		4
        /*0000*/ 	.byte	0x04, 0x37
        /*0002*/ 	.short	(.L_93 - .L_92)
.L_92:
        /*0004*/ 	.word	0x00000082


	//----- nvinfo : EIATTR_KPARAM_INFO
	.align		4
.L_93:
        /*0008*/ 	.byte	0x04, 0x17
        /*000a*/ 	.short	(.L_95 - .L_94)
.L_94:
        /*000c*/ 	.word	0x00000000
        /*0010*/ 	.short	0x0005
        /*0012*/ 	.short	0x0020
        /*0014*/ 	.byte	0x00, 0xf0, 0x11, 0x00


	//----- nvinfo : EIATTR_KPARAM_INFO
	.align		4
.L_95:
        /*0018*/ 	.byte	0x04, 0x17
        /*001a*/ 	.short	(.L_97 - .L_96)
.L_96:
        /*001c*/ 	.word	0x00000000
        /*0020*/ 	.short	0x0004
        /*0022*/ 	.short	0x001c
        /*0024*/ 	.byte	0x00, 0xf0, 0x11, 0x00


	//----- nvinfo : EIATTR_KPARAM_INFO
	.align		4
.L_97:
        /*0028*/ 	.byte	0x04, 0x17
        /*002a*/ 	.short	(.L_99 - .L_98)
.L_98:
        /*002c*/ 	.word	0x00000000
        /*0030*/ 	.short	0x0003
        /*0032*/ 	.short	0x0018
        /*0034*/ 	.byte	0x00, 0xf0, 0x11, 0x00


	//----- nvinfo : EIATTR_KPARAM_INFO
	.align		4
.L_99:
        /*0038*/ 	.byte	0x04, 0x17
        /*003a*/ 	.short	(.L_101 - .L_100)
.L_100:
        /*003c*/ 	.word	0x00000000
        /*0040*/ 	.short	0x0002
        /*0042*/ 	.short	0x0010
        /*0044*/ 	.byte	0x00, 0xf5, 0x21, 0x00


	//----- nvinfo : EIATTR_KPARAM_INFO
	.align		4
.L_101:
        /*0048*/ 	.byte	0x04, 0x17
        /*004a*/ 	.short	(.L_103 - .L_102)
.L_102:
        /*004c*/ 	.word	0x00000000
        /*0050*/ 	.short	0x0001
        /*0052*/ 	.short	0x0008
        /*0054*/ 	.byte	0x00, 0xf5, 0x21, 0x00


	//----- nvinfo : EIATTR_KPARAM_INFO
	.align		4
.L_103:
        /*0058*/ 	.byte	0x04, 0x17
        /*005a*/ 	.short	(.L_105 - .L_104)
.L_104:
        /*005c*/ 	.word	0x00000000
        /*0060*/ 	.short	0x0000
        /*0062*/ 	.short	0x0000
        /*0064*/ 	.byte	0x00, 0xf5, 0x21, 0x00


	//----- nvinfo : EIATTR_SPARSE_MMA_MASK
	.align		4
.L_105:
        /*0068*/ 	.byte	0x03, 0x50
        /*006a*/ 	.short	0x0000


	//----- nvinfo : EIATTR_MAXREG_COUNT
	.align		4
        /*006c*/ 	.byte	0x03, 0x1b
        /*006e*/ 	.short	0x00ff


	//----- nvinfo : EIATTR_MERCURY_ISA_VERSION
	.align		4
        /*0070*/ 	.byte	0x03, 0x5f
        /*0072*/ 	.short	0x0101


	//----- nvinfo : EIATTR_VRC_CTA_INIT_COUNT
	.align		4
        /*0074*/ 	.byte	0x02, 0x4a
	.zero		1
	.zero		1


	//----- nvinfo : EIATTR_EXIT_INSTR_OFFSETS
	.align		4
        /*0078*/ 	.byte	0x04, 0x1c
        /*007a*/ 	.short	(.L_107 - .L_106)


	//   ....[0]....
.L_106:
        /*007c*/ 	.word	0x000000b0


	//   ....[1]....
        /*0080*/ 	.word	0x000003d0


	//   ....[2]....
        /*0084*/ 	.word	0x00000550


	//----- nvinfo : EIATTR_CRS_STACK_SIZE
	.align		4
.L_107:
        /*0088*/ 	.byte	0x04, 0x1e
        /*008a*/ 	.short	(.L_109 - .L_108)
.L_108:
        /*008c*/ 	.word	0x00000000


	//----- nvinfo : EIATTR_CBANK_PARAM_SIZE
	.align		4
.L_109:
        /*0090*/ 	.byte	0x03, 0x19
        /*0092*/ 	.short	0x0024


	//----- nvinfo : EIATTR_PARAM_CBANK
	.align		4
        /*0094*/ 	.byte	0x04, 0x0a
        /*0096*/ 	.short	(.L_111 - .L_110)
	.align		4
.L_110:
        /*0098*/ 	.word	index@(.nv.constant0._Z15init_populationPfS_S_iii)
        /*009c*/ 	.short	0x0380
        /*009e*/ 	.short	0x0024


	//----- nvinfo : EIATTR_SW_WAR
	.align		4
.L_111:
        /*00a0*/ 	.byte	0x04, 0x36
        /*00a2*/ 	.short	(.L_113 - .L_112)
.L_112:
        /*00a4*/ 	.word	0x00000008
.L_113:


//--------------------- .nv.info._Z19update_best_fitnessPfS_i --------------------------
	.section	.nv.info._Z19update_best_fitnessPfS_i,"",@"SHT_CUDA_INFO"
	.sectionflags	@""
	.align	4


	//----- nvinfo : EIATTR_CUDA_API_VERSION
	.align		4
        /*0000*/ 	.byte	0x04, 0x37
        /*0002*/ 	.short	(.L_115 - .L_114)
.L_114:
        /*0004*/ 	.word	0x00000082


	//----- nvinfo : EIATTR_KPARAM_INFO
	.align		4
.L_115:
        /*0008*/ 	.byte	0x04, 0x17
        /*000a*/ 	.short	(.L_117 - .L_116)
.L_116:
        /*000c*/ 	.word	0x00000000
        /*0010*/ 	.short	0x0002
        /*0012*/ 	.short	0x0010
        /*0014*/ 	.byte	0x00, 0xf0, 0x11, 0x00


	//----- nvinfo : EIATTR_KPARAM_INFO
	.align		4
.L_117:
        /*0018*/ 	.byte	0x04, 0x17
        /*001a*/ 	.short	(.L_119 - .L_118)
.L_118:
        /*001c*/ 	.word	0x00000000
        /*0020*/ 	.short	0x0001
        /*0022*/ 	.short	0x0008
        /*0024*/ 	.byte	0x00, 0xf5, 0x21, 0x00


	//----- nvinfo : EIATTR_KPARAM_INFO
	.align		4
.L_119:
        /*0028*/ 	.byte	0x04, 0x17
        /*002a*/ 	.short	(.L_121 - .L_120)
.L_120:
        /*002c*/ 	.word	0x00000000
        /*0030*/ 	.short	0x0000
        /*0032*/ 	.short	0x0000
        /*0034*/ 	.byte	0x00, 0xf5, 0x21, 0x00


	//----- nvinfo : EIATTR_SPARSE_MMA_MASK
	.align		4
.L_121:
        /*0038*/ 	.byte	0x03, 0x50
        /*003a*/ 	.short	0x0000


	//----- nvinfo : EIATTR_MAXREG_COUNT
	.align		4
        /*003c*/ 	.byte	0x03, 0x1b
        /*003e*/ 	.short	0x00ff


	//----- nvinfo : EIATTR_MERCURY_ISA_VERSION
	.align		4
        /*0040*/ 	.byte	0x03, 0x5f
        /*0042*/ 	.short	0x0101


	//----- nvinfo : EIATTR_VRC_CTA_INIT_COUNT
	.align		4
        /*0044*/ 	.byte	0x02, 0x4a
	.zero		1
	.zero		1


	//----- nvinfo : EIATTR_EXIT_INSTR_OFFSETS
	.align		4
        /*0048*/ 	.byte	0x04, 0x1c
        /*004a*/ 	.short	(.L_123 - .L_122)


	//   ....[0]....
.L_122:
        /*004c*/ 	.word	0x00000070


	//   ....[1]....
        /*0050*/ 	.word	0x00000170


	//----- nvinfo : EIATTR_CRS_STACK_SIZE
	.align		4
.L_123:
        /*0054*/ 	.byte	0x04, 0x1e
        /*0056*/ 	.short	(.L_125 - .L_124)
.L_124:
        /*0058*/ 	.word	0x00000000


	//----- nvinfo : EIATTR_CBANK_PARAM_SIZE
	.align		4
.L_125:
        /*005c*/ 	.byte	0x03, 0x19
        /*005e*/ 	.short	0x0014


	//----- nvinfo : EIATTR_PARAM_CBANK
	.align		4
        /*0060*/ 	.byte	0x04, 0x0a
        /*0062*/ 	.short	(.L_127 - .L_126)
	.align		4
.L_126:
        /*0064*/ 	.word	index@(.nv.constant0._Z19update_best_fitnessPfS_i)
        /*0068*/ 	.short	0x0380
        /*006a*/ 	.short	0x0014


	//----- nvinfo : EIATTR_SW_WAR
	.align		4
.L_127:
        /*006c*/ 	.byte	0x04, 0x36
        /*006e*/ 	.short	(.L_129 - .L_128)
.L_128:
        /*0070*/ 	.word	0x00000008
.L_129:


//--------------------- .nv.info._Z21update_best_positionsPfS_S_S_ii --------------------------
	.section	.nv.info._Z21update_best_positionsPfS_S_S_ii,"",@"SHT_CUDA_INFO"
	.sectionflags	@""
	.align	4


	//----- nvinfo : EIATTR_CUDA_API_VERSION
	.align		4
        /*0000*/ 	.byte	0x04, 0x37
        /*0002*/ 	.short	(.L_131 - .L_130)
.L_130:
        /*0004*/ 	.word	0x00000082


	//----- nvinfo : EIATTR_KPARAM_INFO
	.align		4
.L_131:
        /*0008*/ 	.byte	0x04, 0x17
        /*000a*/ 	.short	(.L_133 - .L_132)
.L_132:
        /*000c*/ 	.word	0x00000000
        /*0010*/ 	.short	0x0005
        /*0012*/ 	.short	0x0024
        /*0014*/ 	.byte	0x00, 0xf0, 0x11, 0x00


	//----- nvinfo : EIATTR_KPARAM_INFO
	.align		4
.L_133:
        /*0018*/ 	.byte	0x04, 0x17
        /*001a*/ 	.short	(.L_135 - .L_134)
.L_134:
        /*001c*/ 	.word	0x00000000
        /*0020*/ 	.short	0x0004
        /*0022*/ 	.short	0x0020
        /*0024*/ 	.byte	0x00, 0xf0, 0x11, 0x00


	//----- nvinfo : EIATTR_KPARAM_INFO
	.align		4
.L_135:
        /*0028*/ 	.byte	0x04, 0x17
        /*002a*/ 	.short	(.L_137 - .L_136)
.L_136:
        /*002c*/ 	.word	0x00000000
        /*0030*/ 	.short	0x0003
        /*0032*/ 	.short	0x0018
        /*0034*/ 	.byte	0x00, 0xf5, 0x21, 0x00


	//----- nvinfo : EIATTR_KPARAM_INFO
	.align		4
.L_137:
        /*0038*/ 	.byte	0x04, 0x17
        /*003a*/ 	.short	(.L_139 - .L_138)
.L_138:
        /*003c*/ 	.word	0x00000000
        /*0040*/ 	.short	0x0002
        /*0042*/ 	.short	0x0010
        /*0044*/ 	.byte	0x00, 0xf5, 0x21, 0x00


	//----- nvinfo : EIATTR_KPARAM_INFO
	.align		4
.L_139:
        /*0048*/ 	.byte	0x04, 0x17
        /*004a*/ 	.short	(.L_141 - .L_140)
.L_140:
        /*004c*/ 	.word	0x00000000
        /*0050*/ 	.short	0x0001
        /*0052*/ 	.short	0x0008
        /*0054*/ 	.byte	0x00, 0xf5, 0x21, 0x00


	//----- nvinfo : EIATTR_KPARAM_INFO
	.align		4
.L_141:
        /*0058*/ 	.byte	0x04, 0x17
        /*005a*/ 	.short	(.L_143 - .L_142)
.L_142:
        /*005c*/ 	.word	0x00000000
        /*0060*/ 	.short	0x0000
        /*0062*/ 	.short	0x0000
        /*0064*/ 	.byte	0x00, 0xf5, 0x21, 0x00


	//----- nvinfo : EIATTR_SPARSE_MMA_MASK
	.align		4
.L_143:
        /*0068*/ 	.byte	0x03, 0x50
        /*006a*/ 	.short	0x0000


	//----- nvinfo : EIATTR_MAXREG_COUNT
	.align		4
        /*006c*/ 	.byte	0x03, 0x1b
        /*006e*/ 	.short	0x00ff


	//----- nvinfo : EIATTR_MERCURY_ISA_VERSION
	.align		4
        /*0070*/ 	.byte	0x03, 0x5f
        /*0072*/ 	.short	0x0101


	//----- nvinfo : EIATTR_VRC_CTA_INIT_COUNT
	.align		4
        /*0074*/ 	.byte	0x02, 0x4a
	.zero		1
	.zero		1


	//----- nvinfo : EIATTR_EXIT_INSTR_OFFSETS
	.align		4
        /*0078*/ 	.byte	0x04, 0x1c
        /*007a*/ 	.short	(.L_145 - .L_144)


	//   ....[0]....
.L_144:
        /*007c*/ 	.word	0x00000080


	//   ....[1]....
        /*0080*/ 	.word	0x00000370


	//----- nvinfo : EIATTR_CRS_STACK_SIZE
	.align		4
.L_145:
        /*0084*/ 	.byte	0x04, 0x1e
        /*0086*/ 	.short	(.L_147 - .L_146)
.L_146:
        /*0088*/ 	.word	0x00000000


	//----- nvinfo : EIATTR_CBANK_PARAM_SIZE
	.align		4
.L_147:
        /*008c*/ 	.byte	0x03, 0x19
        /*008e*/ 	.short	0x0028


	//----- nvinfo : EIATTR_PARAM_CBANK
	.align		4
        /*0090*/ 	.byte	0x04, 0x0a
        /*0092*/ 	.short	(.L_149 - .L_148)
	.align		4
.L_148:
        /*0094*/ 	.word	index@(.nv.constant0._Z21update_best_positionsPfS_S_S_ii)
        /*0098*/ 	.short	0x0380
        /*009a*/ 	.short	0x0028


	//----- nvinfo : EIATTR_SW_WAR
	.align		4
.L_149:
        /*009c*/ 	.byte	0x04, 0x36
        /*009e*/ 	.short	(.L_151 - .L_150)
.L_150:
        /*00a0*/ 	.word	0x00000008
.L_151:


//--------------------- .nv.info._Z12calc_fitnessPfS_ii --------------------------
	.section	.nv.info._Z12calc_fitnessPfS_ii,"",@"SHT_CUDA_INFO"
	.sectionflags	@""
	.align	4


	//----- nvinfo : EIATTR_CUDA_API_VERSION
	.align		4
        /*0000*/ 	.byte	0x04, 0x37
        /*0002*/ 	.short	(.L_153 - .L_152)
.L_152:
        /*0004*/ 	.word	0x00000082


	//----- nvinfo : EIATTR_KPARAM_INFO
	.align		4
.L_153:
        /*0008*/ 	.byte	0x04, 0x17
        /*000a*/ 	.short	(.L_155 - .L_154)
.L_154:
        /*000c*/ 	.word	0x00000000
        /*0010*/ 	.short	0x0003
        /*0012*/ 	.short	0x0014
        /*0014*/ 	.byte	0x00, 0xf0, 0x11, 0x00


	//----- nvinfo : EIATTR_KPARAM_INFO
	.align		4
.L_155:
        /*0018*/ 	.byte	0x04, 0x17
        /*001a*/ 	.short	(.L_157 - .L_156)
.L_156:
        /*001c*/ 	.word	0x00000000
        /*0020*/ 	.short	0x0002
        /*0022*/ 	.short	0x0010
        /*0024*/ 	.byte	0x00, 0xf0, 0x11, 0x00


	//----- nvinfo : EIATTR_KPARAM_INFO
	.align		4
.L_157:
        /*0028*/ 	.byte	0x04, 0x17
        /*002a*/ 	.short	(.L_159 - .L_158)
.L_158:
        /*002c*/ 	.word	0x00000000
        /*0030*/ 	.short	0x0001
        /*0032*/ 	.short	0x0008
        /*0034*/ 	.byte	0x00, 0xf5, 0x21, 0x00


	//----- nvinfo : EIATTR_KPARAM_INFO
	.align		4
.L_159:
        /*0038*/ 	.byte	0x04, 0x17
        /*003a*/ 	.short	(.L_161 - .L_160)
.L_160:
        /*003c*/ 	.word	0x00000000
        /*0040*/ 	.short	0x0000
        /*0042*/ 	.short	0x0000
        /*0044*/ 	.byte	0x00, 0xf5, 0x21, 0x00


	//----- nvinfo : EIATTR_SPARSE_MMA_MASK
	.align		4
.L_161:
        /*0048*/ 	.byte	0x03, 0x50
        /*004a*/ 	.short	0x0000


	//----- nvinfo : EIATTR_MAXREG_COUNT
	.align		4
        /*004c*/ 	.byte	0x03, 0x1b
        /*004e*/ 	.short	0x00ff


	//----- nvinfo : EIATTR_MERCURY_ISA_VERSION
	.align		4
        /*0050*/ 	.byte	0x03, 0x5f
        /*0052*/ 	.short	0x0101


	//----- nvinfo : EIATTR_VRC_CTA_INIT_COUNT
	.align		4
        /*0054*/ 	.byte	0x02, 0x4a
	.zero		1
	.zero		1


	//----- nvinfo : EIATTR_EXIT_INSTR_OFFSETS
	.align		4
        /*0058*/ 	.byte	0x04, 0x1c
        /*005a*/ 	.short	(.L_163 - .L_162)


	//   ....[0]....
.L_162:
        /*005c*/ 	.word	0x00000090


	//   ....[1]....
        /*0060*/ 	.word	0x00000140


	//   ....[2]....
        /*0064*/ 	.word	0x00000ac0


	//----- nvinfo : EIATTR_CRS_STACK_SIZE
	.align		4
.L_163:
        /*0068*/ 	.byte	0x04, 0x1e
        /*006a*/ 	.short	(.L_165 - .L_164)
.L_164:
        /*006c*/ 	.word	0x00000000


	//----- nvinfo : EIATTR_CBANK_PARAM_SIZE
	.align		4
.L_165:
        /*0070*/ 	.byte	0x03, 0x19
        /*0072*/ 	.short	0x0018


	//----- nvinfo : EIATTR_PARAM_CBANK
	.align		4
        /*0074*/ 	.byte	0x04, 0x0a
        /*0076*/ 	.short	(.L_167 - .L_166)
	.align		4
.L_166:
        /*0078*/ 	.word	index@(.nv.constant0._Z12calc_fitnessPfS_ii)
        /*007c*/ 	.short	0x0380
        /*007e*/ 	.short	0x0018


	//----- nvinfo : EIATTR_SW_WAR
	.align		4
.L_167:
        /*0080*/ 	.byte	0x04, 0x36
        /*0082*/ 	.short	(.L_169 - .L_168)
.L_168:
        /*0084*/ 	.word	0x00000008
.L_169:


//--------------------- .nv.info._Z30calculate_fitness_update_bestsPfS_S_ii --------------------------
	.section	.nv.info._Z30calculate_fitness_update_bestsPfS_S_ii,"",@"SHT_CUDA_INFO"
	.sectionflags	@""
	.align	4


	//----- nvinfo : EIATTR_CUDA_API_VERSION
	.align		4
        /*0000*/ 	.byte	0x04, 0x37
        /*0002*/ 	.short	(.L_171 - .L_170)
.L_170:
        /*0004*/ 	.word	0x00000082


	//----- nvinfo : EIATTR_KPARAM_INFO
	.align		4
.L_171:
        /*0008*/ 	.byte	0x04, 0x17
        /*000a*/ 	.short	(.L_173 - .L_172)
.L_172:
        /*000c*/ 	.word	0x00000000
        /*0010*/ 	.short	0x0004
        /*0012*/ 	.short	0x001c
        /*0014*/ 	.byte	0x00, 0xf0, 0x11, 0x00


	//----- nvinfo : EIATTR_KPARAM_INFO
	.align		4
.L_173:
        /*0018*/ 	.byte	0x04, 0x17
        /*001a*/ 	.short	(.L_175 - .L_174)
.L_174:
        /*001c*/ 	.word	0x00000000
        /*0020*/ 	.short	0x0003
        /*0022*/ 	.short	0x0018
        /*0024*/ 	.byte	0x00, 0xf0, 0x11, 0x00


	//----- nvinfo : EIATTR_KPARAM_INFO
	.align		4
.L_175:
        /*0028*/ 	.byte	0x04, 0x17
        /*002a*/ 	.short	(.L_177 - .L_176)
.L_176:
        /*002c*/ 	.word	0x00000000
        /*0030*/ 	.short	0x0002
        /*0032*/ 	.short	0x0010
        /*0034*/ 	.byte	0x00, 0xf5, 0x21, 0x00


	//----- nvinfo : EIATTR_KPARAM_INFO
	.align		4
.L_177:
        /*0038*/ 	.byte	0x04, 0x17
        /*003a*/ 	.short	(.L_179 - .L_178)
.L_178:
        /*003c*/ 	.word	0x00000000
        /*0040*/ 	.short	0x0001
        /*0042*/ 	.short	0x0008
        /*0044*/ 	.byte	0x00, 0xf5, 0x21, 0x00


	//----- nvinfo : EIATTR_KPARAM_INFO
	.align		4
.L_179:
        /*0048*/ 	.byte	0x04, 0x17
        /*004a*/ 	.short	(.L_181 - .L_180)
.L_180:
        /*004c*/ 	.word	0x00000000
        /*0050*/ 	.short	0x0000
        /*0052*/ 	.short	0x0000
        /*0054*/ 	.byte	0x00, 0xf5, 0x21, 0x00


	//----- nvinfo : EIATTR_SPARSE_MMA_MASK
	.align		4
.L_181:
        /*0058*/ 	.byte	0x03, 0x50
        /*005a*/ 	.short	0x0000


	//----- nvinfo : EIATTR_MAXREG_COUNT
	.align		4
        /*005c*/ 	.byte	0x03, 0x1b
        /*005e*/ 	.short	0x00ff


	//----- nvinfo : EIATTR_MERCURY_ISA_VERSION
	.align		4
        /*0060*/ 	.byte	0x03, 0x5f
        /*0062*/ 	.short	0x0101


	//----- nvinfo : EIATTR_VRC_CTA_INIT_COUNT
	.align		4
        /*0064*/ 	.byte	0x02, 0x4a
	.zero		1
	.zero		1


	//----- nvinfo : EIATTR_EXIT_INSTR_OFFSETS
	.align		4
        /*0068*/ 	.byte	0x04, 0x1c
        /*006a*/ 	.short	(.L_183 - .L_182)


	//   ....[0]....
.L_182:
        /*006c*/ 	.word	0x00000090


	//   ....[1]....
        /*0070*/ 	.word	0x00000170


	//   ....[2]....
        /*0074*/ 	.word	0x000011c0


	//----- nvinfo : EIATTR_CRS_STACK_SIZE
	.align		4
.L_183:
        /*0078*/ 	.byte	0x04, 0x1e
        /*007a*/ 	.short	(.L_185 - .L_184)
.L_184:
        /*007c*/ 	.word	0x00000000


	//----- nvinfo : EIATTR_CBANK_PARAM_SIZE
	.align		4
.L_185:
        /*0080*/ 	.byte	0x03, 0x19
        /*0082*/ 	.short	0x0020


	//----- nvinfo : EIATTR_PARAM_CBANK
	.align		4
        /*0084*/ 	.byte	0x04, 0x0a
        /*0086*/ 	.short	(.L_187 - .L_186)
	.align		4
.L_186:
        /*0088*/ 	.word	index@(.nv.constant0._Z30calculate_fitness_update_bestsPfS_S_ii)
        /*008c*/ 	.short	0x0380
        /*008e*/ 	.short	0x0020


	//----- nvinfo : EIATTR_SW_WAR
	.align		4
.L_187:
        /*0090*/ 	.byte	0x04, 0x36
        /*0092*/ 	.short	(.L_189 - .L_188)
.L_188:
        /*0094*/ 	.word	0x00000008
.L_189:


//--------------------- .nv.info._Z18update_global_bestPfS_i --------------------------
	.section	.nv.info._Z18update_global_bestPfS_i,"",@"SHT_CUDA_INFO"
	.sectionflags	@""
	.align	4


	//----- nvinfo : EIATTR_CUDA_API_VERSION
	.align		4
        /*0000*/ 	.byte	0x04, 0x37
        /*0002*/ 	.short	(.L_191 - .L_190)
.L_190:
        /*0004*/ 	.word	0x00000082


	//----- nvinfo : EIATTR_KPARAM_INFO
	.align		4
.L_191:
        /*0008*/ 	.byte	0x04, 0x17
        /*000a*/ 	.short	(.L_193 - .L_192)
.L_192:
        /*000c*/ 	.word	0x00000000
        /*0010*/ 	.short	0x0002
        /*0012*/ 	.short	0x0010
        /*0014*/ 	.byte	0x00, 0xf0, 0x11, 0x00


	//----- nvinfo : EIATTR_KPARAM_INFO
	.align		4
.L_193:
        /*0018*/ 	.byte	0x04, 0x17
        /*001a*/ 	.short	(.L_195 - .L_194)
.L_194:
        /*001c*/ 	.word	0x00000000
        /*0020*/ 	.short	0x0001
        /*0022*/ 	.short	0x0008
        /*0024*/ 	.byte	0x00, 0xf5, 0x21, 0x00


	//----- nvinfo : EIATTR_KPARAM_INFO
	.align		4
.L_195:
        /*0028*/ 	.byte	0x04, 0x17
        /*002a*/ 	.short	(.L_197 - .L_196)
.L_196:
        /*002c*/ 	.word	0x00000000
        /*0030*/ 	.short	0x0000
        /*0032*/ 	.short	0x0000
        /*0034*/ 	.byte	0x00, 0xf5, 0x21, 0x00


	//----- nvinfo : EIATTR_SPARSE_MMA_MASK
	.align		4
.L_197:
        /*0038*/ 	.byte	0x03, 0x50
        /*003a*/ 	.short	0x0000


	//----- nvinfo : EIATTR_MAXREG_COUNT
	.align		4
        /*003c*/ 	.byte	0x03, 0x1b
        /*003e*/ 	.short	0x00ff


	//----- nvinfo : EIATTR_NUM_BARRIERS
	.align		4
        /*0040*/ 	.byte	0x02, 0x4c
        /*0042*/ 	.byte	0x01
	.zero		1


	//----- nvinfo : EIATTR_MERCURY_ISA_VERSION
	.align		4
        /*0044*/ 	.byte	0x03, 0x5f
        /*0046*/ 	.short	0x0101


	//----- nvinfo : EIATTR_VRC_CTA_INIT_COUNT
	.align		4
        /*0048*/ 	.byte	0x02, 0x4a
	.zero		1
	.zero		1


	//----- nvinfo : EIATTR_EXIT_INSTR_OFFSETS
	.align		4
        /*004c*/ 	.byte	0x04, 0x1c
        /*004e*/ 	.short	(.L_199 - .L_198)


	//   ....[0]....
.L_198:
        /*0050*/ 	.word	0x00000200


	//   ....[1]....
        /*0054*/ 	.word	0x000002a0


	//----- nvinfo : EIATTR_CBANK_PARAM_SIZE
	.align		4
.L_199:
        /*0058*/ 	.byte	0x03, 0x19
        /*005a*/ 	.short	0x0014


	//----- nvinfo : EIATTR_PARAM_CBANK
	.align		4
        /*005c*/ 	.byte	0x04, 0x0a
        /*005e*/ 	.short	(.L_201 - .L_200)
	.align		4
.L_200:
        /*0060*/ 	.word	index@(.nv.constant0._Z18update_global_bestPfS_i)
        /*0064*/ 	.short	0x0380
        /*0066*/ 	.short	0x0014


	//----- nvinfo : EIATTR_SW_WAR
	.align		4
.L_201:
        /*0068*/ 	.byte	0x04, 0x36
        /*006a*/ 	.short	(.L_203 - .L_202)
.L_202:
        /*006c*/ 	.word	0x00000008
.L_203:


//--------------------- .nv.info._Z31find_global_best_and_update_posPfS_S_S_ii --------------------------
	.section	.nv.info._Z31find_global_best_and_update_posPfS_S_S_ii,"",@"SHT_CUDA_INFO"
	.sectionflags	@""
	.align	4


	//----- nvinfo : EIATTR_CUDA_API_VERSION
	.align		4
        /*0000*/ 	.byte	0x04, 0x37
        /*0002*/ 	.short	(.L_205 - .L_204)
.L_204:
        /*0004*/ 	.word	0x00000082


	//----- nvinfo : EIATTR_KPARAM_INFO
	.align		4
.L_205:
        /*0008*/ 	.byte	0x04, 0x17
        /*000a*/ 	.short	(.L_207 - .L_206)
.L_206:
        /*000c*/ 	.word	0x00000000
        /*0010*/ 	.short	0x0005
        /*0012*/ 	.short	0x0024
        /*0014*/ 	.byte	0x00, 0xf0, 0x11, 0x00


	//----- nvinfo : EIATTR_KPARAM_INFO
	.align		4
.L_207:
        /*0018*/ 	.byte	0x04, 0x17
        /*001a*/ 	.short	(.L_209 - .L_208)
.L_208:
        /*001c*/ 	.word	0x00000000
        /*0020*/ 	.short	0x0004
        /*0022*/ 	.short	0x0020
        /*0024*/ 	.byte	0x00, 0xf0, 0x11, 0x00


	//----- nvinfo : EIATTR_KPARAM_INFO
	.align		4
.L_209:
        /*0028*/ 	.byte	0x04, 0x17
        /*002a*/ 	.short	(.L_211 - .L_210)
.L_210:
        /*002c*/ 	.word	0x00000000
        /*0030*/ 	.short	0x0003
        /*0032*/ 	.short	0x0018
        /*0034*/ 	.byte	0x00, 0xf5, 0x21, 0x00


	//----- nvinfo : EIATTR_KPARAM_INFO
	.align		4
.L_211:
        /*0038*/ 	.byte	0x04, 0x17
        /*003a*/ 	.short	(.L_213 - .L_212)
.L_212:
        /*003c*/ 	.word	0x00000000
        /*0040*/ 	.short	0x0002
        /*0042*/ 	.short	0x0010
        /*0044*/ 	.byte	0x00, 0xf5, 0x21, 0x00


	//----- nvinfo : EIATTR_KPARAM_INFO
	.align		4
.L_213:
        /*0048*/ 	.byte	0x04, 0x17
        /*004a*/ 	.short	(.L_215 - .L_214)
.L_214:
        /*004c*/ 	.word	0x00000000
        /*0050*/ 	.short	0x0001
        /*0052*/ 	.short	0x0008
        /*0054*/ 	.byte	0x00, 0xf5, 0x21, 0x00


	//----- nvinfo : EIATTR_KPARAM_INFO
	.align		4
.L_215:
        /*0058*/ 	.byte	0x04, 0x17
        /*005a*/ 	.short	(.L_217 - .L_216)
.L_216:
        /*005c*/ 	.word	0x00000000
        /*0060*/ 	.short	0x0000
        /*0062*/ 	.short	0x0000
        /*0064*/ 	.byte	0x00, 0xf5, 0x21, 0x00


	//----- nvinfo : EIATTR_SPARSE_MMA_MASK
	.align		4
.L_217:
        /*0068*/ 	.byte	0x03, 0x50
        /*006a*/ 	.short	0x0000


	//----- nvinfo : EIATTR_MAXREG_COUNT
	.align		4
        /*006c*/ 	.byte	0x03, 0x1b
        /*006e*/ 	.short	0x00ff


	//----- nvinfo : EIATTR_NUM_BARRIERS
	.align		4
        /*0070*/ 	.byte	0x02, 0x4c
        /*0072*/ 	.byte	0x01
	.zero		1


	//----- nvinfo : EIATTR_MERCURY_ISA_VERSION
	.align		4
        /*0074*/ 	.byte	0x03, 0x5f
        /*0076*/ 	.short	0x0101


	//----- nvinfo : EIATTR_VRC_CTA_INIT_COUNT
	.align		4
        /*0078*/ 	.byte	0x02, 0x4a
	.zero		1
	.zero		1


	//----- nvinfo : EIATTR_EXIT_INSTR_OFFSETS
	.align		4
        /*007c*/ 	.byte	0x04, 0x1c
        /*007e*/ 	.short	(.L_219 - .L_218)


	//   ....[0]....
.L_218:
        /*0080*/ 	.word	0x000002a0


	//   ....[1]....
        /*0084*/ 	.word	0x00000320


	//   ....[2]....
        /*0088*/ 	.word	0x00000360


	//   ....[3]....
        /*008c*/ 	.word	0x00000740


	//   ....[4]....
        /*0090*/ 	.word	0x000008f0


	//   ....[5]....
        /*0094*/ 	.word	0x00000a20


	//   ....[6]....
        /*0098*/ 	.word	0x00000b40


	//----- nvinfo : EIATTR_CRS_STACK_SIZE
	.align		4
.L_219:
        /*009c*/ 	.byte	0x04, 0x1e
        /*009e*/ 	.short	(.L_221 - .L_220)
.L_220:
        /*00a0*/ 	.word	0x00000000


	//----- nvinfo : EIATTR_CBANK_PARAM_SIZE
	.align		4
.L_221:
        /*00a4*/ 	.byte	0x03, 0x19
        /*00a6*/ 	.short	0x0028


	//----- nvinfo : EIATTR_PARAM_CBANK
	.align		4
        /*00a8*/ 	.byte	0x04, 0x0a
        /*00aa*/ 	.short	(.L_223 - .L_222)
	.align		4
.L_222:
        /*00ac*/ 	.word	index@(.nv.constant0._Z31find_global_best_and_update_posPfS_S_S_ii)
        /*00b0*/ 	.short	0x0380
        /*00b2*/ 	.short	0x0028


	//----- nvinfo : EIATTR_SW_WAR
	.align		4
.L_223:
        /*00b4*/ 	.byte	0x04, 0x36
        /*00b6*/ 	.short	(.L_225 - .L_224)
.L_224:
        /*00b8*/ 	.word	0x00000008
.L_225:


//--------------------- .nv.info._Z36find_global_best_and_update_pos_warpPfS_S_S_ii --------------------------
	.section	.nv.info._Z36find_global_best_and_update_pos_warpPfS_S_S_ii,"",@"SHT_CUDA_INFO"
	.sectionflags	@""
	.align	4


	//----- nvinfo : EIATTR_CUDA_API_VERSION
	.align		4
        /*0000*/ 	.byte	0x04, 0x37
        /*0002*/ 	.short	(.L_227 - .L_226)
.L_226:
        /*0004*/ 	.word	0x00000082


	//----- nvinfo : EIATTR_KPARAM_INFO
	.align		4
.L_227:
        /*0008*/ 	.byte	0x04, 0x17
        /*000a*/ 	.short	(.L_229 - .L_228)
.L_228:
        /*000c*/ 	.word	0x00000000
        /*0010*/ 	.short	0x0005
        /*0012*/ 	.short	0x0024
        /*0014*/ 	.byte	0x00, 0xf0, 0x11, 0x00


	//----- nvinfo : EIATTR_KPARAM_INFO
	.align		4
.L_229:
        /*0018*/ 	.byte	0x04, 0x17
        /*001a*/ 	.short	(.L_231 - .L_230)
.L_230:
        /*001c*/ 	.word	0x00000000
        /*0020*/ 	.short	0x0004
        /*0022*/ 	.short	0x0020
        /*0024*/ 	.byte	0x00, 0xf0, 0x11, 0x00


	//----- nvinfo : EIATTR_KPARAM_INFO
	.align		4
.L_231:
        /*0028*/ 	.byte	0x04, 0x17
        /*002a*/ 	.short	(.L_233 - .L_232)
.L_232:
        /*002c*/ 	.word	0x00000000
        /*0030*/ 	.short	0x0003
        /*0032*/ 	.short	0x0018
        /*0034*/ 	.byte	0x00, 0xf5, 0x21, 0x00


	//----- nvinfo : EIATTR_KPARAM_INFO
	.align		4
.L_233:
        /*0038*/ 	.byte	0x04, 0x17
        /*003a*/ 	.short	(.L_235 - .L_234)
.L_234:
        /*003c*/ 	.word	0x00000000
        /*0040*/ 	.short	0x0002
        /*0042*/ 	.short	0x0010
        /*0044*/ 	.byte	0x00, 0xf5, 0x21, 0x00


	//----- nvinfo : EIATTR_KPARAM_INFO
	.align		4
.L_235:
        /*0048*/ 	.byte	0x04, 0x17
        /*004a*/ 	.short	(.L_237 - .L_236)
.L_236:
        /*004c*/ 	.word	0x00000000
        /*0050*/ 	.short	0x0001
        /*0052*/ 	.short	0x0008
        /*0054*/ 	.byte	0x00, 0xf5, 0x21, 0x00


	//----- nvinfo : EIATTR_KPARAM_INFO
	.align		4
.L_237:
        /*0058*/ 	.byte	0x04, 0x17
        /*005a*/ 	.short	(.L_239 - .L_238)
.L_238:
        /*005c*/ 	.word	0x00000000
        /*0060*/ 	.short	0x0000
        /*0062*/ 	.short	0x0000
        /*0064*/ 	.byte	0x00, 0xf5, 0x21, 0x00


	//----- nvinfo : EIATTR_SPARSE_MMA_MASK
	.align		4
.L_239:
        /*0068*/ 	.byte	0x03, 0x50
        /*006a*/ 	.short	0x0000


	//----- nvinfo : EIATTR_MAXREG_COUNT
	.align		4
        /*006c*/ 	.byte	0x03, 0x1b
        /*006e*/ 	.short	0x00ff


	//----- nvinfo : EIATTR_NUM_BARRIERS
	.align		4
        /*0070*/ 	.byte	0x02, 0x4c
        /*0072*/ 	.byte	0x01
	.zero		1


	//----- nvinfo : EIATTR_MERCURY_ISA_VERSION
	.align		4
        /*0074*/ 	.byte	0x03, 0x5f
        /*0076*/ 	.short	0x0101


	//----- nvinfo : EIATTR_COOP_GROUP_MASK_REGIDS
	.align		4
        /*0078*/ 	.byte	0x04, 0x29
        /*007a*/ 	.short	(.L_241 - .L_240)


	//   ....[0]....
.L_240:
        /*007c*/ 	.word	0x05000005


	//   ....[1]....
        /*0080*/ 	.word	0x05000005


	//   ....[2]....
        /*0084*/ 	.word	0x05000005


	//   ....[3]....
        /*0088*/ 	.word	0x05000005


	//   ....[4]....
        /*008c*/ 	.word	0x05000005


	//   ....[5]....
        /*0090*/ 	.word	0x05000005


	//   ....[6]....
        /*0094*/ 	.word	0x05000005


	//   ....[7]....
        /*0098*/ 	.word	0x05000005


	//   ....[8]....
        /*009c*/ 	.word	0x05000005


	//   ....[9]....
        /*00a0*/ 	.word	0x05000005


	//----- nvinfo : EIATTR_COOP_GROUP_INSTR_OFFSETS
	.align		4
.L_241:
        /*00a4*/ 	.byte	0x04, 0x28
        /*00a6*/ 	.short	(.L_243 - .L_242)


	//   ....[0]....
.L_242:
        /*00a8*/ 	.word	0x000000c0


	//   ....[1]....
        /*00ac*/ 	.word	0x00000150


	//   ....[2]....
        /*00b0*/ 	.word	0x00000190


	//   ....[3]....
        /*00b4*/ 	.word	0x000001b0


	//   ....[4]....
        /*00b8*/ 	.word	0x000001f0


	//   ....[5]....
        /*00bc*/ 	.word	0x00000220


	//   ....[6]....
        /*00c0*/ 	.word	0x00000260


	//   ....[7]....
        /*00c4*/ 	.word	0x00000290


	//   ....[8]....
        /*00c8*/ 	.word	0x000002d0


	//   ....[9]....
        /*00cc*/ 	.word	0x00000310


	//----- nvinfo : EIATTR_VRC_CTA_INIT_COUNT
	.align		4
.L_243:
        /*00d0*/ 	.byte	0x02, 0x4a
	.zero		1
	.zero		1


	//----- nvinfo : EIATTR_EXIT_INSTR_OFFSETS
	.align		4
        /*00d4*/ 	.byte	0x04, 0x1c
        /*00d6*/ 	.short	(.L_245 - .L_244)


	//   ....[0]....
.L_244:
        /*00d8*/ 	.word	0x000003d0


	//   ....[1]....
        /*00dc*/ 	.word	0x000009e0


	//   ....[2]....
        /*00e0*/ 	.word	0x00000a20


	//   ....[3]....
        /*00e4*/ 	.word	0x00000a60


	//   ....[4]....
        /*00e8*/ 	.word	0x00000e30


	//   ....[5]....
        /*00ec*/ 	.word	0x00000fe0


	//   ....[6]....
        /*00f0*/ 	.word	0x00001110


	//   ....[7]....
        /*00f4*/ 	.word	0x00001230


	//----- nvinfo : EIATTR_CBANK_PARAM_SIZE
	.align		4
.L_245:
        /*00f8*/ 	.byte	0x03, 0x19
        /*00fa*/ 	.short	0x0028


	//----- nvinfo : EIATTR_PARAM_CBANK
	.align		4
        /*00fc*/ 	.byte	0x04, 0x0a
        /*00fe*/ 	.short	(.L_247 - .L_246)
	.align		4
.L_246:
        /*0100*/ 	.word	index@(.nv.constant0._Z36find_global_best_and_update_pos_warpPfS_S_S_ii)
        /*0104*/ 	.short	0x0380
        /*0106*/ 	.short	0x0028


	//----- nvinfo : EIATTR_SW_WAR
	.align		4
.L_247:
        /*0108*/ 	.byte	0x04, 0x36
        /*010a*/ 	.short	(.L_249 - .L_248)
.L_248:
        /*010c*/ 	.word	0x00000008
.L_249:


//--------------------- .nv.callgraph             --------------------------
	.section	.nv.callgraph,"",@"SHT_CUDA_CALLGRAPH"
	.align	4
	.sectionentsize	8
	.align		4
        /*0000*/ 	.word	0x00000000
	.align		4
        /*0004*/ 	.word	0xffffffff
	.align		4
        /*0008*/ 	.word	0x00000000
	.align		4
        /*000c*/ 	.word	0xfffffffe
	.align		4
        /*0010*/ 	.word	0x00000000
	.align		4
        /*0014*/ 	.word	0xfffffffd
	.align		4
        /*0018*/ 	.word	0x00000000
	.align		4
        /*001c*/ 	.word	0xfffffffc


//--------------------- .nv.constant4             --------------------------
	.section	.nv.constant4,"a",@progbits
	.align	8
	.align		8
.nv.constant4:
        /*0000*/ 	.dword	precalc_xorwow_matrix
	.align		8
        /*0008*/ 	.dword	precalc_xorwow_offset_matrix
	.align		8
        /*0010*/ 	.dword	mrg32k3aM1
	.align		8
        /*0018*/ 	.dword	mrg32k3aM2
	.align		8
        /*0020*/ 	.dword	mrg32k3aM1SubSeq
	.align		8
        /*0028*/ 	.dword	mrg32k3aM2SubSeq
	.align		8
        /*0030*/ 	.dword	mrg32k3aM1Seq
	.align		8
        /*0038*/ 	.dword	mrg32k3aM2Seq


//--------------------- .nv.constant3             --------------------------
	.section	.nv.constant3,"a",@progbits
	.align	8
.nv.constant3:
	.type		__cr_lgamma_table,@object
	.size		__cr_lgamma_table,(pso_lower_bound - __cr_lgamma_table)
__cr_lgamma_table:
        /*0000*/ 	.byte	0x00, 0x00, 0x00, 0x00, 0x00, 0x00, 0x00, 0x00, 0x00, 0x00, 0x00, 0x00, 0x00, 0x00, 0x00, 0x00
        /*0010*/ 	.byte	0xef, 0x39, 0xfa, 0xfe, 0x42, 0x2e, 0xe6, 0x3f, 0x02, 0x20, 0x2a, 0xfa, 0x0b, 0xab, 0xfc, 0x3f
        /*0020*/ 	.byte	0xf9, 0x2c, 0x92, 0x7c, 0xa7, 0x6c, 0x09, 0x40, 0xc9, 0x79, 0x44, 0x3c, 0x64, 0x26, 0x13, 0x40
        /*0030*/ 	.byte	0xca, 0x01, 0xcf, 0x3a, 0x27, 0x51, 0x1a, 0x40, 0x30, 0xcc, 0x2d, 0xf3, 0xe1, 0x0c, 0x21, 0x40
        /*0040*/ 	.byte	0x0d, 0xb7, 0xfc, 0x82, 0x8e, 0x35, 0x25, 0x40
	.type		pso_lower_bound,@object
	.size		pso_lower_bound,(pso_upper_bound - pso_lower_bound)
pso_lower_bound:
	.zero		4
	.type		pso_upper_bound,@object
	.size		pso_upper_bound,(pso_inertial_weight - pso_upper_bound)
pso_upper_bound:
	.zero		4
	.type		pso_inertial_weight,@object
	.size		pso_inertial_weight,(pso_cognitive_param - pso_inertial_weight)
pso_inertial_weight:
	.zero		4
	.type		pso_cognitive_param,@object
	.size		pso_cognitive_param,(pso_social_param - pso_cognitive_param)
pso_cognitive_param:
	.zero		4
	.type		pso_social_param,@object
	.size		pso_social_param,(.L_13 - pso_social_param)
pso_social_param:
	.zero		4
.L_13:


//--------------------- .text._Z16update_positionsPfS_S_S_S_ii --------------------------
	.section	.text._Z16update_positionsPfS_S_S_S_ii,"ax",@progbits
	.align	128
        .global         _Z16update_positionsPfS_S_S_S_ii
        .type           _Z16update_positionsPfS_S_S_S_ii,@function
        .size           _Z16update_positionsPfS_S_S_S_ii,(.L_x_67 - _Z16update_positionsPfS_S_S_S_ii)
        .other          _Z16update_positionsPfS_S_S_S_ii,@"STO_CUDA_ENTRY STV_DEFAULT"
_Z16update_positionsPfS_S_S_S_ii:
.text._Z16update_positionsPfS_S_S_S_ii:
[----:B------:R-:W-:Y:S01]  /*0000*/  LDC R1, c[0x0][0x37c] ;  /* 0x0000df00ff017b82 */ /* 0x000fe20000000800 */
[----:B------:R-:W0:Y:S07]  /*0010*/  S2R R25, SR_TID.X ;  /* 0x0000000000197919 */ /* 0x000e2e0000002100 */
[----:B------:R-:W0:Y:S08]  /*0020*/  S2UR UR4, SR_CTAID.X ;  /* 0x00000000000479c3 */ /* 0x000e300000002500 */
[----:B------:R-:W0:Y:S08]  /*0030*/  LDC R24, c[0x0][0x360] ;  /* 0x0000d800ff187b82 */ /* 0x000e300000000800 */
[----:B------:R-:W1:Y:S01]  /*0040*/  LDC.64 R22, c[0x0][0x3a8] ;  /* 0x0000ea00ff167b82 */ /* 0x000e620000000a00 */
[----:B0-----:R-:W-:-:S02]  /*0050*/  IMAD R25, R24, UR4, R25 ;  /* 0x0000000418197c24 */ /* 0x001fc4000f8e0219 */
[----:B-1----:R-:W-:-:S05]  /*0060*/  IMAD R0, R23, R22, RZ ;  /* 0x0000001617007224 */ /* 0x002fca00078e02ff */
[----:B------:R-:W-:-:S13]  /*0070*/  ISETP.GE.AND P0, PT, R25, R0, PT ;  /* 0x000000001900720c */ /* 0x000fda0003f06270 */
[----:B------:R-:W-:Y:S05]  /*0080*/  @P0 EXIT ;  /* 0x000000000000094d */ /* 0x000fea0003800000 */
[-C--:B------:R-:W-:Y:S01]  /*0090*/  IABS R20, R23.reuse ;  /* 0x0000001700147213 */ /* 0x080fe20000000000 */
[----:B------:R-:W0:Y:S01]  /*00a0*/  LDC R21, c[0x0][0x3ac] ;  /* 0x0000eb00ff157b82 */ /* 0x000e220000000800 */
[----:B------:R-:W1:Y:S01]  /*00b0*/  LDCU UR4, c[0x0][0x370] ;  /* 0x00006e00ff0477ac */ /* 0x000e620008000800 */
[----:B------:R-:W-:Y:S01]  /*00c0*/  ISETP.NE.AND P0, PT, R23, RZ, PT ;  /* 0x000000ff1700720c */ /* 0x000fe20003f05270 */
[----:B------:R-:W2:Y:S01]  /*00d0*/  I2F.RP R2, R20 ;  /* 0x0000001400027306 */ /* 0x000ea20000209400 */
[----:B------:R-:W-:Y:S01]  /*00e0*/  LOP3.LUT R23, RZ, R23, RZ, 0x33, !PT ;  /* 0x00000017ff177212 */ /* 0x000fe200078e33ff */
[----:B------:R-:W3:Y:S03]  /*00f0*/  LDCU.64 UR6, c[0x0][0x358] ;  /* 0x00006b00ff0677ac */ /* 0x000ee60008000a00 */
[----:B------:R-:W4:Y:S01]  /*0100*/  LDC.64 R10, c[0x0][0x3a0] ;  /* 0x0000e800ff0a7b82 */ /* 0x000f220000000a00 */
[----:B------:R-:W0:Y:S01]  /*0110*/  LDCU UR5, c[0x3][0x58] ;  /* 0x00c00b00ff0577ac */ /* 0x000e220008000800 */
[----:B------:R-:W0:Y:S06]  /*0120*/  LDCU.64 UR8, c[0x3][0x50] ;  /* 0x00c00a00ff0877ac */ /* 0x000e2c0008000a00 */
[----:B------:R-:W0:Y:S01]  /*0130*/  LDC.64 R8, c[0x0][0x380] ;  /* 0x0000e000ff087b82 */ /* 0x000e220000000a00 */
[----:B------:R-:W0:Y:S01]  /*0140*/  LDCU.64 UR10, c[0x3][0x48] ;  /* 0x00c00900ff0a77ac */ /* 0x000e220008000a00 */
[----:B--2---:R-:W2:Y:S01]  /*0150*/  MUFU.RCP R2, R2 ;  /* 0x0000000200027308 */ /* 0x004ea20000001000 */
[----:B-1----:R-:W-:-:S05]  /*0160*/  IMAD R24, R24, UR4, RZ ;  /* 0x0000000418187c24 */ /* 0x002fca000f8e02ff */
[----:B------:R-:W1:Y:S08]  /*0170*/  LDC.64 R6, c[0x0][0x388] ;  /* 0x0000e200ff067b82 */ /* 0x000e700000000a00 */
[----:B------:R-:W0:Y:S01]  /*0180*/  LDC.64 R4, c[0x0][0x390] ;  /* 0x0000e400ff047b82 */ /* 0x000e220000000a00 */
[----:B--2---:R-:W-:-:S04]  /*0190*/  IADD3 R12, PT, PT, R2, 0xffffffe, RZ ;  /* 0x0ffffffe020c7810 */ /* 0x004fc80007ffe0ff */
[----:B------:R2:W5:Y:S03]  /*01a0*/  F2I.FTZ.U32.TRUNC.NTZ R13, R12 ;  /* 0x0000000c000d7305 */ /* 0x000566000021f000 */
[----:B------:R-:W0:Y:S01]  /*01b0*/  LDC.64 R2, c[0x0][0x398] ;  /* 0x0000e600ff027b82 */ /* 0x000e220000000a00 */
[----:B--2---:R-:W-:Y:S01]  /*01c0*/  HFMA2 R12, -RZ, RZ, 0, 0 ;  /* 0x00000000ff0c7431 */ /* 0x004fe200000001ff */
[----:B-----5:R-:W-:-:S05]  /*01d0*/  IADD3 R15, PT, PT, RZ, -R13, RZ ;  /* 0x8000000dff0f7210 */ /* 0x020fca0007ffe0ff */
[----:B------:R-:W-:-:S04]  /*01e0*/  IMAD R15, R15, R20, RZ ;  /* 0x000000140f0f7224 */ /* 0x000fc800078e02ff */
[----:B---34-:R-:W-:-:S07]  /*01f0*/  IMAD.HI.U32 R22, R13, R15, R12 ;  /* 0x0000000f0d167227 */ /* 0x018fce00078e000c */
.L_x_0:
[----:B--2---:R-:W-:Y:S01]  /*0200*/  IABS R13, R25 ;  /* 0x00000019000d7213 */ /* 0x004fe20000000000 */
[C---:B------:R-:W-:Y:S01]  /*0210*/  IMAD.WIDE R28, R25.reuse, 0x4, R10 ;  /* 0x00000004191c7825 */ /* 0x040fe200078e020a */
[----:B0-----:R-:W-:Y:S02]  /*0220*/  IABS R14, R21 ;  /* 0x00000015000e7213 */ /* 0x001fe40000000000 */
[----:B------:R-:W-:Y:S01]  /*0230*/  ISETP.GE.AND P2, PT, R25, RZ, PT ;  /* 0x000000ff1900720c */ /* 0x000fe20003f46270 */
[----:B------:R-:W-:-:S04]  /*0240*/  IMAD.HI.U32 R12, R22, R13, RZ ;  /* 0x0000000d160c7227 */ /* 0x000fc800078e00ff */
[----:B------:R-:W-:Y:S01]  /*0250*/  IMAD.WIDE R26, R0, 0x4, R28 ;  /* 0x00000004001a7825 */ /* 0x000fe200078e021c */
[----:B------:R-:W-:Y:S01]  /*0260*/  IADD3 R12, PT, PT, -R12, RZ, RZ ;  /* 0x000000ff0c0c7210 */ /* 0x000fe20007ffe1ff */
[----:B------:R-:W2:Y:S04]  /*0270*/  LDG.E R28, desc[UR6][R28.64] ;  /* 0x000000061c1c7981 */ /* 0x000ea8000c1e1900 */
[----:B------:R-:W-:Y:S01]  /*0280*/  IMAD R13, R14, R12, R13 ;  /* 0x0000000c0e0d7224 */ /* 0x000fe200078e020d */
[----:B------:R-:W3:Y:S04]  /*0290*/  LDG.E R26, desc[UR6][R26.64] ;  /* 0x000000061a1a7981 */ /* 0x000ee8000c1e1900 */
[----:B------:R-:W-:-:S13]  /*02a0*/  ISETP.GT.U32.AND P1, PT, R20, R13, PT ;  /* 0x0000000d1400720c */ /* 0x000fda0003f24070 */
[----:B------:R-:W-:-:S04]  /*02b0*/  @!P1 IADD3 R13, PT, PT, R13, -R14, RZ ;  /* 0x8000000e0d0d9210 */ /* 0x000fc80007ffe0ff */
[----:B------:R-:W-:-:S13]  /*02c0*/  ISETP.GT.U32.AND P1, PT, R20, R13, PT ;  /* 0x0000000d1400720c */ /* 0x000fda0003f24070 */
[----:B------:R-:W-:Y:S01]  /*02d0*/  @!P1 IADD3 R13, PT, PT, R13, -R14, RZ ;  /* 0x8000000e0d0d9210 */ /* 0x000fe20007ffe0ff */
[----:B------:R-:W-:-:S03]  /*02e0*/  IMAD.WIDE R14, R25, 0x4, R4 ;  /* 0x00000004190e7825 */ /* 0x000fc600078e0204 */
[----:B------:R-:W-:-:S03]  /*02f0*/  @!P2 IADD3 R13, PT, PT, -R13, RZ, RZ ;  /* 0x000000ff0d0da210 */ /* 0x000fc60007ffe1ff */
[----:B------:R-:W4:Y:S01]  /*0300*/  LDG.E R15, desc[UR6][R14.64] ;  /* 0x000000060e0f7981 */ /* 0x000f22000c1e1900 */
[----:B------:R-:W-:Y:S01]  /*0310*/  SEL R17, R23, R13, !P0 ;  /* 0x0000000d17117207 */ /* 0x000fe20004000000 */
[----:B------:R-:W-:-:S04]  /*0320*/  IMAD.WIDE R12, R25, 0x4, R8 ;  /* 0x00000004190c7825 */ /* 0x000fc800078e0208 */
[----:B------:R-:W-:Y:S01]  /*0330*/  IMAD.WIDE R16, R17, 0x4, R2 ;  /* 0x0000000411107825 */ /* 0x000fe200078e0202 */
[----:B------:R-:W4:Y:S03]  /*0340*/  LDG.E R14, desc[UR6][R12.64] ;  /* 0x000000060c0e7981 */ /* 0x000f26000c1e1900 */
[----:B-1----:R-:W-:Y:S02]  /*0350*/  IMAD.WIDE R18, R25, 0x4, R6 ;  /* 0x0000000419127825 */ /* 0x002fe400078e0206 */
[----:B------:R-:W5:Y:S04]  /*0360*/  LDG.E R17, desc[UR6][R16.64] ;  /* 0x0000000610117981 */ /* 0x000f68000c1e1900 */
[----:B------:R-:W5:Y:S01]  /*0370*/  LDG.E R16, desc[UR6][R18.64] ;  /* 0x0000000612107981 */ /* 0x000f62000c1e1900 */
[----:B--2---:R-:W-:Y:S01]  /*0380*/  FMUL R28, R28, UR9 ;  /* 0x000000091c1c7c20 */ /* 0x004fe20008400000 */
[----:B---3--:R-:W-:Y:S01]  /*0390*/  FMUL R26, R26, UR5 ;  /* 0x000000051a1a7c20 */ /* 0x008fe20008400000 */
[----:B----4-:R-:W-:-:S04]  /*03a0*/  FADD R29, R15, -R14 ;  /* 0x8000000e0f1d7221 */ /* 0x010fc80000000000 */
[----:B------:R-:W-:Y:S01]  /*03b0*/  FMUL R29, R28, R29 ;  /* 0x0000001d1c1d7220 */ /* 0x000fe20000400000 */
[----:B-----5:R-:W-:-:S03]  /*03c0*/  FADD R27, -R14, R17 ;  /* 0x000000110e1b7221 */ /* 0x020fc60000000100 */
[----:B------:R-:W-:-:S04]  /*03d0*/  FFMA R29, R16, UR8, R29 ;  /* 0x00000008101d7c23 */ /* 0x000fc8000800001d */
[----:B------:R-:W-:-:S05]  /*03e0*/  FFMA R27, R26, R27, R29 ;  /* 0x0000001b1a1b7223 */ /* 0x000fca000000001d */
[----:B------:R2:W-:Y:S04]  /*03f0*/  STG.E desc[UR6][R18.64], R27 ;  /* 0x0000001b12007986 */ /* 0x0005e8000c101906 */
[----:B------:R-:W3:Y:S01]  /*0400*/  LDG.E R14, desc[UR6][R12.64] ;  /* 0x000000060c0e7981 */ /* 0x000ee2000c1e1900 */
[----:B------:R-:W-:-:S04]  /*0410*/  IADD3 R25, PT, PT, R24, R25, RZ ;  /* 0x0000001918197210 */ /* 0x000fc80007ffe0ff */
[----:B------:R-:W-:Y:S01]  /*0420*/  ISETP.GE.AND P1, PT, R25, R0, PT ;  /* 0x000000001900720c */ /* 0x000fe20003f26270 */
[----:B---3--:R-:W-:-:S05]  /*0430*/  FADD R14, R27, R14 ;  /* 0x0000000e1b0e7221 */ /* 0x008fca0000000000 */
[----:B------:R-:W-:-:S04]  /*0440*/  FMNMX R14, R14, UR11, PT ;  /* 0x0000000b0e0e7c09 */ /* 0x000fc8000b800000 */
[----:B------:R-:W-:-:S05]  /*0450*/  FMNMX R15, R14, UR10, !PT ;  /* 0x0000000a0e0f7c09 */ /* 0x000fca000f800000 */
[----:B------:R2:W-:Y:S01]  /*0460*/  STG.E desc[UR6][R12.64], R15 ;  /* 0x0000000f0c007986 */ /* 0x0005e2000c101906 */
[----:B------:R-:W-:Y:S05]  /*0470*/  @!P1 BRA `(.L_x_0) ;  /* 0xfffffffc00609947 */ /* 0x000fea000383ffff */
[----:B------:R-:W-:Y:S05]  /*0480*/  EXIT ;  /* 0x000000000000794d */ /* 0x000fea0003800000 */
.L_x_1:
[----:B------:R-:W-:-:S00]  /*0490*/  BRA `(.L_x_1) ;  /* 0xfffffffc00fc7947 */ /* 0x000fc0000383ffff */
[----:B------:R-:W-:-:S00]  /*04a0*/  NOP ;  /* 0x0000000000007918 */ /* 0x000fc00000000000 */
        /* <DEDUP_REMOVED lines=13> */
.L_x_67:


//--------------------- .text._Z15init_populationPfS_S_iii --------------------------
	.section	.text._Z15init_populationPfS_S_iii,"ax",@progbits
	.align	128
        .global         _Z15init_populationPfS_S_iii
        .type           _Z15init_populationPfS_S_iii,@function
        .size           _Z15init_populationPfS_S_iii,(.L_x_68 - _Z15init_populationPfS_S_iii)
        .other          _Z15init_populationPfS_S_iii,@"STO_CUDA_ENTRY STV_DEFAULT"
_Z15init_populationPfS_S_iii:
.text._Z15init_populationPfS_S_iii:
[----:B------:R-:W-:Y:S01]  /*0000*/  LDC R1, c[0x0][0x37c] ;  /* 0x0000df00ff017b82 */ /* 0x000fe20000000800 */
[----:B------:R-:W0:Y:S07]  /*0010*/  S2R R9, SR_TID.X ;  /* 0x0000000000097919 */ /* 0x000e2e0000002100 */
[----:B------:R-:W0:Y:S01]  /*0020*/  S2UR UR6, SR_CTAID.X ;  /* 0x00000000000679c3 */ /* 0x000e220000002500 */
[----:B------:R-:W1:Y:S01]  /*0030*/  LDCU UR4, c[0x0][0x3a0] ;  /* 0x00007400ff0477ac */ /* 0x000e620008000800 */
[----:B------:R-:W1:Y:S06]  /*0040*/  LDCU UR5, c[0x0][0x39c] ;  /* 0x00007380ff0577ac */ /* 0x000e6c0008000800 */
[----:B------:R-:W0:Y:S01]  /*0050*/  LDC R0, c[0x0][0x360] ;  /* 0x0000d800ff007b82 */ /* 0x000e220000000800 */
[----:B------:R-:W2:Y:S01]  /*0060*/  LDCU UR7, c[0x0][0x370] ;  /* 0x00006e00ff0777ac */ /* 0x000ea20008000800 */
[----:B-1----:R-:W-:Y:S01]  /*0070*/  UIMAD UR4, UR4, UR5, URZ ;  /* 0x00000005040472a4 */ /* 0x002fe2000f8e02ff */
[----:B0-----:R-:W-:-:S02]  /*0080*/  IMAD R9, R0, UR6, R9 ;  /* 0x0000000600097c24 */ /* 0x001fc4000f8e0209 */
[----:B--2---:R-:W-:-:S03]  /*0090*/  IMAD R0, R0, UR7, RZ ;  /* 0x0000000700007c24 */ /* 0x004fc6000f8e02ff */
[----:B------:R-:W-:-:S13]  /*00a0*/  ISETP.GE.AND P0, PT, R9, UR4, PT ;  /* 0x0000000409007c0c */ /* 0x000fda000bf06270 */
[----:B------:R-:W-:Y:S05]  /*00b0*/  @P0 EXIT ;  /* 0x000000000000094d */ /* 0x000fea0003800000 */
[----:B------:R-:W0:Y:S01]  /*00c0*/  I2F.U32.RP R6, R0 ;  /* 0x0000000000067306 */ /* 0x000e220000209000 */
[----:B------:R-:W-:Y:S01]  /*00d0*/  IADD3 R4, PT, PT, R0, R9, RZ ;  /* 0x0000000900047210 */ /* 0x000fe20007ffe0ff */
[----:B------:R-:W1:Y:S01]  /*00e0*/  LDCU.64 UR6, c[0x0][0x358] ;  /* 0x00006b00ff0677ac */ /* 0x000e620008000a00 */
[----:B------:R-:W-:Y:S01]  /*00f0*/  IADD3 R7, PT, PT, RZ, -R0, RZ ;  /* 0x80000000ff077210 */ /* 0x000fe20007ffe0ff */
[----:B------:R-:W-:Y:S01]  /*0100*/  BSSY.RECONVERGENT B0, `(.L_x_2) ;  /* 0x000002c000007945 */ /* 0x000fe20003800200 */
[C---:B------:R-:W-:Y:S02]  /*0110*/  ISETP.GE.AND P0, PT, R4.reuse, UR4, PT ;  /* 0x0000000404007c0c */ /* 0x040fe4000bf06270 */
[----:B------:R-:W-:Y:S02]  /*0120*/  VIMNMX R5, PT, PT, R4, UR4, !PT ;  /* 0x0000000404057c48 */ /* 0x000fe4000ffe0100 */
[----:B------:R-:W-:Y:S02]  /*0130*/  SEL R8, RZ, 0x1, P0 ;  /* 0x00000001ff087807 */ /* 0x000fe40000000000 */
[----:B------:R-:W-:-:S02]  /*0140*/  ISETP.NE.U32.AND P2, PT, R0, RZ, PT ;  /* 0x000000ff0000720c */ /* 0x000fc40003f45070 */
[----:B------:R-:W-:Y:S01]  /*0150*/  IADD3 R5, PT, PT, R5, -R4, -R8 ;  /* 0x8000000405057210 */ /* 0x000fe20007ffe808 */
[----:B0-----:R-:W0:Y:S02]  /*0160*/  MUFU.RCP R6, R6 ;  /* 0x0000000600067308 */ /* 0x001e240000001000 */
[----:B0-----:R-:W-:-:S06]  /*0170*/  IADD3 R2, PT, PT, R6, 0xffffffe, RZ ;  /* 0x0ffffffe06027810 */ /* 0x001fcc0007ffe0ff */
[----:B------:R0:W2:Y:S02]  /*0180*/  F2I.FTZ.U32.TRUNC.NTZ R3, R2 ;  /* 0x0000000200037305 */ /* 0x0000a4000021f000 */
[----:B0-----:R-:W-:Y:S02]  /*0190*/  IMAD.MOV.U32 R2, RZ, RZ, RZ ;  /* 0x000000ffff027224 */ /* 0x001fe400078e00ff */
[----:B--2---:R-:W-:-:S04]  /*01a0*/  IMAD R7, R7, R3, RZ ;  /* 0x0000000307077224 */ /* 0x004fc800078e02ff */
[----:B------:R-:W-:-:S06]  /*01b0*/  IMAD.HI.U32 R6, R3, R7, R2 ;  /* 0x0000000703067227 */ /* 0x000fcc00078e0002 */
[----:B------:R-:W-:Y:S02]  /*01c0*/  IMAD.HI.U32 R11, R6, R5, RZ ;  /* 0x00000005060b7227 */ /* 0x000fe400078e00ff */
[----:B------:R-:W0:Y:S03]  /*01d0*/  LDC.64 R6, c[0x0][0x390] ;  /* 0x0000e400ff067b82 */ /* 0x000e260000000a00 */
[----:B------:R-:W-:-:S05]  /*01e0*/  IADD3 R2, PT, PT, -R11, RZ, RZ ;  /* 0x000000ff0b027210 */ /* 0x000fca0007ffe1ff */
[----:B------:R-:W-:Y:S02]  /*01f0*/  IMAD R5, R0, R2, R5 ;  /* 0x0000000200057224 */ /* 0x000fe400078e0205 */
[----:B------:R-:W2:Y:S03]  /*0200*/  LDC.64 R2, c[0x3][0x48] ;  /* 0x00c01200ff027b82 */ /* 0x000ea60000000a00 */
[----:B------:R-:W-:-:S13]  /*0210*/  ISETP.GE.U32.AND P0, PT, R5, R0, PT ;  /* 0x000000000500720c */ /* 0x000fda0003f06070 */
[----:B------:R-:W-:Y:S01]  /*0220*/  @P0 IADD3 R5, PT, PT, -R0, R5, RZ ;  /* 0x0000000500050210 */ /* 0x000fe20007ffe1ff */
[----:B------:R-:W-:-:S03]  /*0230*/  @P0 VIADD R11, R11, 0x1 ;  /* 0x000000010b0b0836 */ /* 0x000fc60000000000 */
[----:B------:R-:W-:Y:S02]  /*0240*/  ISETP.GE.U32.AND P1, PT, R5, R0, PT ;  /* 0x000000000500720c */ /* 0x000fe40003f26070 */
[----:B------:R-:W3:Y:S01]  /*0250*/  LDC.64 R4, c[0x0][0x380] ;  /* 0x0000e000ff047b82 */ /* 0x000ee20000000a00 */
[----:B--2---:R-:W-:-:S10]  /*0260*/  FADD R3, R3, -R2 ;  /* 0x8000000203037221 */ /* 0x004fd40000000000 */
[----:B------:R-:W-:Y:S02]  /*0270*/  @P1 IADD3 R11, PT, PT, R11, 0x1, RZ ;  /* 0x000000010b0b1810 */ /* 0x000fe40007ffe0ff */
[----:B------:R-:W-:-:S04]  /*0280*/  @!P2 LOP3.LUT R11, RZ, R0, RZ, 0x33, !PT ;  /* 0x00000000ff0ba212 */ /* 0x000fc800078e33ff */
[----:B------:R-:W-:-:S04]  /*0290*/  IADD3 R8, PT, PT, R8, R11, RZ ;  /* 0x0000000b08087210 */ /* 0x000fc80007ffe0ff */
[C---:B------:R-:W-:Y:S02]  /*02a0*/  LOP3.LUT R10, R8.reuse, 0x3, RZ, 0xc0, !PT ;  /* 0x00000003080a7812 */ /* 0x040fe400078ec0ff */
[----:B------:R-:W-:Y:S02]  /*02b0*/  ISETP.GE.U32.AND P1, PT, R8, 0x3, PT ;  /* 0x000000030800780c */ /* 0x000fe40003f26070 */
[----:B------:R-:W-:-:S13]  /*02c0*/  ISETP.NE.AND P0, PT, R10, 0x3, PT ;  /* 0x000000030a00780c */ /* 0x000fda0003f05270 */
[----:B01-3--:R-:W-:Y:S05]  /*02d0*/  @!P0 BRA `(.L_x_3) ;  /* 0x0000000000388947 */ /* 0x00bfea0003800000 */
[----:B------:R-:W0:Y:S01]  /*02e0*/  LDC.64 R10, c[0x0][0x380] ;  /* 0x0000e000ff0a7b82 */ /* 0x000e220000000a00 */
[----:B------:R-:W-:-:S04]  /*02f0*/  IADD3 R8, PT, PT, R8, 0x1, RZ ;  /* 0x0000000108087810 */ /* 0x000fc80007ffe0ff */
[----:B------:R-:W-:-:S03]  /*0300*/  LOP3.LUT R8, R8, 0x3, RZ, 0xc0, !PT ;  /* 0x0000000308087812 */ /* 0x000fc600078ec0ff */
[----:B------:R-:W1:Y:S02]  /*0310*/  LDC.64 R12, c[0x0][0x390] ;  /* 0x0000e400ff0c7b82 */ /* 0x000e640000000a00 */
[----:B------:R-:W-:-:S07]  /*0320*/  IMAD.MOV R8, RZ, RZ, -R8 ;  /* 0x000000ffff087224 */ /* 0x000fce00078e0a08 */
.L_x_4:
[----:B-1----:R-:W-:-:S06]  /*0330*/  IMAD.WIDE R16, R9, 0x4, R12 ;  /* 0x0000000409107825 */ /* 0x002fcc00078e020c */
[----:B--2---:R-:W2:Y:S01]  /*0340*/  LDG.E R16, desc[UR6][R16.64] ;  /* 0x0000000610107981 */ /* 0x004ea2000c1e1900 */
[----:B0-----:R-:W-:Y:S01]  /*0350*/  IMAD.WIDE R14, R9, 0x4, R10 ;  /* 0x00000004090e7825 */ /* 0x001fe200078e020a */
[----:B------:R-:W-:Y:S02]  /*0360*/  IADD3 R8, PT, PT, R8, 0x1, RZ ;  /* 0x0000000108087810 */ /* 0x000fe40007ffe0ff */
[----:B------:R-:W-:Y:S02]  /*0370*/  IADD3 R9, PT, PT, R0, R9, RZ ;  /* 0x0000000900097210 */ /* 0x000fe40007ffe0ff */
[----:B------:R-:W-:Y:S01]  /*0380*/  ISETP.NE.AND P0, PT, R8, RZ, PT ;  /* 0x000000ff0800720c */ /* 0x000fe20003f05270 */
[----:B--2---:R-:W-:-:S05]  /*0390*/  FFMA R19, R3, R16, R2 ;  /* 0x0000001003137223 */ /* 0x004fca0000000002 */
[----:B------:R2:W-:Y:S07]  /*03a0*/  STG.E desc[UR6][R14.64], R19 ;  /* 0x000000130e007986 */ /* 0x0005ee000c101906 */
[----:B------:R-:W-:Y:S05]  /*03b0*/  @P0 BRA `(.L_x_4) ;  /* 0xfffffffc00dc0947 */ /* 0x000fea000383ffff */
.L_x_3:
[----:B------:R-:W-:Y:S05]  /*03c0*/  BSYNC.RECONVERGENT B0 ;  /* 0x0000000000007941 */ /* 0x000fea0003800200 */
.L_x_2:
[----:B------:R-:W-:Y:S05]  /*03d0*/  @!P1 EXIT ;  /* 0x000000000000994d */ /* 0x000fea0003800000 */
.L_x_5:
[----:B-1----:R-:W-:-:S05]  /*03e0*/  IMAD.WIDE R16, R9, 0x4, R6 ;  /* 0x0000000409107825 */ /* 0x002fca00078e0206 */
[----:B------:R-:W3:Y:S01]  /*03f0*/  LDG.E R8, desc[UR6][R16.64] ;  /* 0x0000000610087981 */ /* 0x000ee2000c1e1900 */
[----:B------:R-:W-:-:S04]  /*0400*/  IMAD.WIDE R20, R9, 0x4, R4 ;  /* 0x0000000409147825 */ /* 0x000fc800078e0204 */
[----:B------:R-:W-:-:S04]  /*0410*/  IMAD.WIDE R10, R0, 0x4, R16 ;  /* 0x00000004000a7825 */ /* 0x000fc800078e0210 */
[----:B---3--:R-:W-:-:S05]  /*0420*/  FFMA R23, R3, R8, R2 ;  /* 0x0000000803177223 */ /* 0x008fca0000000002 */
[----:B------:R0:W-:Y:S04]  /*0430*/  STG.E desc[UR6][R20.64], R23 ;  /* 0x0000001714007986 */ /* 0x0001e8000c101906 */
[----:B------:R-:W3:Y:S01]  /*0440*/  LDG.E R8, desc[UR6][R10.64] ;  /* 0x000000060a087981 */ /* 0x000ee2000c1e1900 */
[----:B------:R-:W-:-:S04]  /*0450*/  IMAD.WIDE R12, R0, 0x4, R20 ;  /* 0x00000004000c7825 */ /* 0x000fc800078e0214 */
[----:B--2---:R-:W-:-:S04]  /*0460*/  IMAD.WIDE R14, R0, 0x4, R10 ;  /* 0x00000004000e7825 */ /* 0x004fc800078e020a */
[----:B---3--:R-:W-:-:S05]  /*0470*/  FFMA R25, R3, R8, R2 ;  /* 0x0000000803197223 */ /* 0x008fca0000000002 */
[----:B------:R1:W-:Y:S04]  /*0480*/  STG.E desc[UR6][R12.64], R25 ;  /* 0x000000190c007986 */ /* 0x0003e8000c101906 */
[----:B------:R-:W2:Y:S01]  /*0490*/  LDG.E R8, desc[UR6][R14.64] ;  /* 0x000000060e087981 */ /* 0x000ea2000c1e1900 */
[----:B------:R-:W-:-:S04]  /*04a0*/  IMAD.WIDE R16, R0, 0x4, R12 ;  /* 0x0000000400107825 */ /* 0x000fc800078e020c */
[----:B------:R-:W-:-:S04]  /*04b0*/  IMAD.WIDE R18, R0, 0x4, R14 ;  /* 0x0000000400127825 */ /* 0x000fc800078e020e */
[----:B--2---:R-:W-:-:S05]  /*04c0*/  FFMA R27, R3, R8, R2 ;  /* 0x00000008031b7223 */ /* 0x004fca0000000002 */
[----:B------:R1:W-:Y:S04]  /*04d0*/  STG.E desc[UR6][R16.64], R27 ;  /* 0x0000001b10007986 */ /* 0x0003e8000c101906 */
[----:B------:R-:W0:Y:S01]  /*04e0*/  LDG.E R18, desc[UR6][R18.64] ;  /* 0x0000000612127981 */ /* 0x000e22000c1e1900 */
[C---:B------:R-:W-:Y:S01]  /*04f0*/  IMAD.WIDE R10, R0.reuse, 0x4, R16 ;  /* 0x00000004000a7825 */ /* 0x040fe200078e0210 */
[----:B------:R-:W-:-:S04]  /*0500*/  LEA R9, R0, R9, 0x2 ;  /* 0x0000000900097211 */ /* 0x000fc800078e10ff */
[----:B------:R-:W-:Y:S01]  /*0510*/  ISETP.GE.AND P0, PT, R9, UR4, PT ;  /* 0x0000000409007c0c */ /* 0x000fe2000bf06270 */
[----:B0-----:R-:W-:-:S05]  /*0520*/  FFMA R21, R3, R18, R2 ;  /* 0x0000001203157223 */ /* 0x001fca0000000002 */
[----:B------:R1:W-:Y:S07]  /*0530*/  STG.E desc[UR6][R10.64], R21 ;  /* 0x000000150a007986 */ /* 0x0003ee000c101906 */
[----:B------:R-:W-:Y:S05]  /*0540*/  @!P0 BRA `(.L_x_5) ;  /* 0xfffffffc00a48947 */ /* 0x000fea000383ffff */
[----:B------:R-:W-:Y:S05]  /*0550*/  EXIT ;  /* 0x000000000000794d */ /* 0x000fea0003800000 */
.L_x_6:
        /* <DEDUP_REMOVED lines=10> */
.L_x_68:


//--------------------- .text._Z19update_best_fitnessPfS_i --------------------------
	.section	.text._Z19update_best_fitnessPfS_i,"ax",@progbits
	.align	128
        .global         _Z19update_best_fitnessPfS_i
        .type           _Z19update_best_fitnessPfS_i,@function
        .size           _Z19update_best_fitnessPfS_i,(.L_x_69 - _Z19update_best_fitnessPfS_i)
        .other          _Z19update_best_fitnessPfS_i,@"STO_CUDA_ENTRY STV_DEFAULT"
_Z19update_best_fitnessPfS_i:
.text._Z19update_best_fitnessPfS_i:
[----:B------:R-:W-:Y:S01]  /*0000*/  LDC R1, c[0x0][0x37c] ;  /* 0x0000df00ff017b82 */ /* 0x000fe20000000800 */
[----:B------:R-:W0:Y:S07]  /*0010*/  S2R R0, SR_TID.X ;  /* 0x0000000000007919 */ /* 0x000e2e0000002100 */
[----:B------:R-:W0:Y:S01]  /*0020*/  S2UR UR4, SR_CTAID.X ;  /* 0x00000000000479c3 */ /* 0x000e220000002500 */
[----:B------:R-:W1:Y:S07]  /*0030*/  LDCU UR5, c[0x0][0x390] ;  /* 0x00007200ff0577ac */ /* 0x000e6e0008000800 */
[----:B------:R-:W0:Y:S02]  /*0040*/  LDC R11, c[0x0][0x360] ;  /* 0x0000d800ff0b7b82 */ /* 0x000e240000000800 */
[----:B0-----:R-:W-:-:S05]  /*0050*/  IMAD R0, R11, UR4, R0 ;  /* 0x000000040b007c24 */ /* 0x001fca000f8e0200 */
[----:B-1----:R-:W-:-:S13]  /*0060*/  ISETP.GE.AND P0, PT, R0, UR5, PT ;  /* 0x0000000500007c0c */ /* 0x002fda000bf06270 */
[----:B------:R-:W-:Y:S05]  /*0070*/  @P0 EXIT ;  /* 0x000000000000094d */ /* 0x000fea0003800000 */
[----:B------:R-:W0:Y:S01]  /*0080*/  LDC.64 R8, c[0x0][0x380] ;  /* 0x0000e000ff087b82 */ /* 0x000e220000000a00 */
[----:B------:R-:W1:Y:S01]  /*0090*/  LDCU UR4, c[0x0][0x370] ;  /* 0x00006e00ff0477ac */ /* 0x000e620008000800 */
[----:B------:R-:W2:Y:S06]  /*00a0*/  LDCU.64 UR6, c[0x0][0x358] ;  /* 0x00006b00ff0677ac */ /* 0x000eac0008000a00 */
[----:B------:R-:W3:Y:S01]  /*00b0*/  LDC.64 R6, c[0x0][0x388] ;  /* 0x0000e200ff067b82 */ /* 0x000ee20000000a00 */
[----:B-1----:R-:W-:-:S07]  /*00c0*/  IMAD R11, R11, UR4, RZ ;  /* 0x000000040b0b7c24 */ /* 0x002fce000f8e02ff */
.L_x_7:
[----:B0-----:R-:W-:-:S04]  /*00d0*/  IMAD.WIDE R4, R0, 0x4, R8 ;  /* 0x0000000400047825 */ /* 0x001fc800078e0208 */
[----:B-1-3--:R-:W-:Y:S02]  /*00e0*/  IMAD.WIDE R2, R0, 0x4, R6 ;  /* 0x0000000400027825 */ /* 0x00afe400078e0206 */
[----:B--2---:R-:W2:Y:S04]  /*00f0*/  LDG.E R4, desc[UR6][R4.64] ;  /* 0x0000000604047981 */ /* 0x004ea8000c1e1900 */
[----:B------:R-:W2:Y:S01]  /*0100*/  LDG.E R13, desc[UR6][R2.64] ;  /* 0x00000006020d7981 */ /* 0x000ea2000c1e1900 */
[----:B------:R-:W-:Y:S02]  /*0110*/  IADD3 R0, PT, PT, R11, R0, RZ ;  /* 0x000000000b007210 */ /* 0x000fe40007ffe0ff */
[----:B--2---:R-:W-:-:S04]  /*0120*/  FSETP.GEU.AND P0, PT, R4, R13, PT ;  /* 0x0000000d0400720b */ /* 0x004fc80003f0e000 */
[----:B------:R-:W-:Y:S02]  /*0130*/  FSEL R13, R4, R13, !P0 ;  /* 0x0000000d040d7208 */ /* 0x000fe40004000000 */
[----:B------:R-:W-:-:S03]  /*0140*/  ISETP.GE.AND P0, PT, R0, UR5, PT ;  /* 0x0000000500007c0c */ /* 0x000fc6000bf06270 */
[----:B------:R1:W-:Y:S10]  /*0150*/  STG.E desc[UR6][R2.64], R13 ;  /* 0x0000000d02007986 */ /* 0x0003f4000c101906 */
[----:B------:R-:W-:Y:S05]  /*0160*/  @!P0 BRA `(.L_x_7) ;  /* 0xfffffffc00d88947 */ /* 0x000fea000383ffff */
[----:B------:R-:W-:Y:S05]  /*0170*/  EXIT ;  /* 0x000000000000794d */ /* 0x000fea0003800000 */
.L_x_8:
        /* <DEDUP_REMOVED lines=16> */
.L_x_69:


//--------------------- .text._Z21update_best_positionsPfS_S_S_ii --------------------------
	.section	.text._Z21update_best_positionsPfS_S_S_ii,"ax",@progbits
	.align	128
        .global         _Z21update_best_positionsPfS_S_S_ii
        .type           _Z21update_best_positionsPfS_S_S_ii,@function
        .size           _Z21update_best_positionsPfS_S_S_ii,(.L_x_70 - _Z21update_best_positionsPfS_S_S_ii)
        .other          _Z21update_best_positionsPfS_S_S_ii,@"STO_CUDA_ENTRY STV_DEFAULT"
_Z21update_best_positionsPfS_S_S_ii:
.text._Z21update_best_positionsPfS_S_S_ii:
        /* <DEDUP_REMOVED lines=9> */
[----:B------:R-:W-:Y:S01]  /*0090*/  IABS R8, R3 ;  /* 0x0000000300087213 */ /* 0x000fe20000000000 */
[----:B------:R-:W0:Y:S01]  /*00a0*/  LDC R9, c[0x0][0x3a4] ;  /* 0x0000e900ff097b82 */ /* 0x000e220000000800 */
[----:B------:R-:W1:Y:S02]  /*00b0*/  LDCU UR4, c[0x0][0x370] ;  /* 0x00006e00ff0477ac */ /* 0x000e640008000800 */
[----:B------:R-:W2:Y:S01]  /*00c0*/  I2F.RP R12, R8 ;  /* 0x00000008000c7306 */ /* 0x000ea20000209400 */
[----:B------:R-:W3:Y:S04]  /*00d0*/  LDCU.64 UR6, c[0x0][0x358] ;  /* 0x00006b00ff0677ac */ /* 0x000ee80008000a00 */
[----:B------:R-:W4:Y:S08]  /*00e0*/  LDC.64 R2, c[0x0][0x388] ;  /* 0x0000e200ff027b82 */ /* 0x000f300000000a00 */
[----:B------:R-:W0:Y:S01]  /*00f0*/  LDC.64 R4, c[0x0][0x390] ;  /* 0x0000e400ff047b82 */ /* 0x000e220000000a00 */
[----:B--2---:R-:W2:Y:S07]  /*0100*/  MUFU.RCP R12, R12 ;  /* 0x0000000c000c7308 */ /* 0x004eae0000001000 */
[----:B------:R-:W0:Y:S01]  /*0110*/  LDC.64 R6, c[0x0][0x398] ;  /* 0x0000e600ff067b82 */ /* 0x000e220000000a00 */
[----:B--2---:R-:W-:-:S02]  /*0120*/  VIADD R10, R12, 0xffffffe ;  /* 0x0ffffffe0c0a7836 */ /* 0x004fc40000000000 */
[----:B-1----:R-:W-:Y:S02]  /*0130*/  IMAD R12, R14, UR4, RZ ;  /* 0x000000040e0c7c24 */ /* 0x002fe4000f8e02ff */
[----:B------:R1:W2:Y:S02]  /*0140*/  F2I.FTZ.U32.TRUNC.NTZ R11, R10 ;  /* 0x0000000a000b7305 */ /* 0x0002a4000021f000 */
[----:B-1----:R-:W-:Y:S02]  /*0150*/  HFMA2 R10, -RZ, RZ, 0, 0 ;  /* 0x00000000ff0a7431 */ /* 0x002fe400000001ff */
[----:B--2---:R-:W-:-:S04]  /*0160*/  IMAD.MOV R15, RZ, RZ, -R11 ;  /* 0x000000ffff0f7224 */ /* 0x004fc800078e0a0b */
[----:B------:R-:W-:-:S04]  /*0170*/  IMAD R15, R15, R8, RZ ;  /* 0x000000080f0f7224 */ /* 0x000fc800078e02ff */
[----:B------:R-:W-:-:S04]  /*0180*/  IMAD.HI.U32 R10, R11, R15, R10 ;  /* 0x0000000f0b0a7227 */ /* 0x000fc800078e000a */
[----:B---34-:R-:W-:-:S07]  /*0190*/  IMAD.MOV.U32 R11, RZ, RZ, R13 ;  /* 0x000000ffff0b7224 */ /* 0x018fce00078e000d */
.L_x_9:
[----:B------:R-:W-:Y:S02]  /*01a0*/  IABS R15, R11 ;  /* 0x0000000b000f7213 */ /* 0x000fe40000000000 */
[----:B0-----:R-:W-:-:S03]  /*01b0*/  IABS R16, R9 ;  /* 0x0000000900107213 */ /* 0x001fc60000000000 */
[----:B-1----:R-:W-:-:S05]  /*01c0*/  IMAD.HI.U32 R13, R10, R15, RZ ;  /* 0x0000000f0a0d7227 */ /* 0x002fca00078e00ff */
[----:B------:R-:W-:-:S05]  /*01d0*/  IADD3 R14, PT, PT, -R13, RZ, RZ ;  /* 0x000000ff0d0e7210 */ /* 0x000fca0007ffe1ff */
[----:B------:R-:W-:Y:S01]  /*01e0*/  IMAD R15, R16, R14, R15 ;  /* 0x0000000e100f7224 */ /* 0x000fe200078e020f */
[----:B------:R-:W-:-:S04]  /*01f0*/  LOP3.LUT R14, R11, R9, RZ, 0x3c, !PT ;  /* 0x000000090b0e7212 */ /* 0x000fc800078e3cff */
[----:B------:R-:W-:Y:S02]  /*0200*/  ISETP.GT.U32.AND P2, PT, R8, R15, PT ;  /* 0x0000000f0800720c */ /* 0x000fe40003f44070 */
[----:B------:R-:W-:-:S11]  /*0210*/  ISETP.GE.AND P1, PT, R14, RZ, PT ;  /* 0x000000ff0e00720c */ /* 0x000fd60003f26270 */
[----:B------:R-:W-:Y:S01]  /*0220*/  @!P2 IMAD.IADD R15, R15, 0x1, -R16 ;  /* 0x000000010f0fa824 */ /* 0x000fe200078e0a10 */
[----:B------:R-:W-:Y:S02]  /*0230*/  @!P2 IADD3 R13, PT, PT, R13, 0x1, RZ ;  /* 0x000000010d0da810 */ /* 0x000fe40007ffe0ff */
[----:B------:R-:W-:Y:S02]  /*0240*/  ISETP.NE.AND P2, PT, R9, RZ, PT ;  /* 0x000000ff0900720c */ /* 0x000fe40003f45270 */
[----:B------:R-:W-:-:S13]  /*0250*/  ISETP.GE.U32.AND P0, PT, R15, R8, PT ;  /* 0x000000080f00720c */ /* 0x000fda0003f06070 */
[----:B------:R-:W-:-:S05]  /*0260*/  @P0 VIADD R13, R13, 0x1 ;  /* 0x000000010d0d0836 */ /* 0x000fca0000000000 */
[----:B------:R-:W-:Y:S02]  /*0270*/  @!P1 IADD3 R13, PT, PT, -R13, RZ, RZ ;  /* 0x000000ff0d0d9210 */ /* 0x000fe40007ffe1ff */
[----:B------:R-:W-:-:S05]  /*0280*/  @!P2 LOP3.LUT R13, RZ, R9, RZ, 0x33, !PT ;  /* 0x00000009ff0da212 */ /* 0x000fca00078e33ff */
[----:B------:R-:W-:-:S04]  /*0290*/  IMAD.WIDE R14, R13, 0x4, R4 ;  /* 0x000000040d0e7825 */ /* 0x000fc800078e0204 */
[----:B------:R-:W-:Y:S02]  /*02a0*/  IMAD.WIDE R16, R13, 0x4, R6 ;  /* 0x000000040d107825 */ /* 0x000fe400078e0206 */
[----:B------:R-:W2:Y:S04]  /*02b0*/  LDG.E R14, desc[UR6][R14.64] ;  /* 0x000000060e0e7981 */ /* 0x000ea8000c1e1900 */
[----:B------:R-:W2:Y:S02]  /*02c0*/  LDG.E R17, desc[UR6][R16.64] ;  /* 0x0000000610117981 */ /* 0x000ea4000c1e1900 */
[----:B--2---:R-:W-:-:S13]  /*02d0*/  FSETP.GEU.AND P0, PT, R14, R17, PT ;  /* 0x000000110e00720b */ /* 0x004fda0003f0e000 */
[----:B------:R-:W0:Y:S02]  /*02e0*/  @!P0 LDC.64 R18, c[0x0][0x380] ;  /* 0x0000e000ff128b82 */ /* 0x000e240000000a00 */
[----:B0-----:R-:W-:-:S05]  /*02f0*/  @!P0 IMAD.WIDE R18, R11, 0x4, R18 ;  /* 0x000000040b128825 */ /* 0x001fca00078e0212 */
[----:B------:R-:W2:Y:S01]  /*0300*/  @!P0 LDG.E R13, desc[UR6][R18.64] ;  /* 0x00000006120d8981 */ /* 0x000ea2000c1e1900 */
[----:B------:R-:W-:-:S05]  /*0310*/  IMAD.WIDE R20, R11, 0x4, R2 ;  /* 0x000000040b147825 */ /* 0x000fca00078e0202 */
[----:B------:R-:W2:Y:S01]  /*0320*/  @P0 LDG.E R13, desc[UR6][R20.64] ;  /* 0x00000006140d0981 */ /* 0x000ea2000c1e1900 */
[----:B------:R-:W-:-:S04]  /*0330*/  IADD3 R11, PT, PT, R12, R11, RZ ;  /* 0x0000000b0c0b7210 */ /* 0x000fc80007ffe0ff */
[----:B------:R-:W-:Y:S01]  /*0340*/  ISETP.GE.AND P0, PT, R11, R0, PT ;  /* 0x000000000b00720c */ /* 0x000fe20003f06270 */
[----:B--2---:R1:W-:-:S12]  /*0350*/  STG.E desc[UR6][R20.64], R13 ;  /* 0x0000000d14007986 */ /* 0x0043d8000c101906 */
[----:B------:R-:W-:Y:S05]  /*0360*/  @!P0 BRA `(.L_x_9) ;  /* 0xfffffffc008c8947 */ /* 0x000fea000383ffff */
[----:B------:R-:W-:Y:S05]  /*0370*/  EXIT ;  /* 0x000000000000794d */ /* 0x000fea0003800000 */
.L_x_10:
        /* <DEDUP_REMOVED lines=16> */
.L_x_70:


//--------------------- .text._Z12calc_fitnessPfS_ii --------------------------
	.section	.text._Z12calc_fitnessPfS_ii,"ax",@progbits
	.align	128
        .global         _Z12calc_fitnessPfS_ii
        .type           _Z12calc_fitnessPfS_ii,@function
        .size           _Z12calc_fitnessPfS_ii,(.L_x_71 - _Z12calc_fitnessPfS_ii)
        .other          _Z12calc_fitnessPfS_ii,@"STO_CUDA_ENTRY STV_DEFAULT"
_Z12calc_fitnessPfS_ii:
.text._Z12calc_fitnessPfS_ii:
[----:B------:R-:W-:Y:S01]  /*0000*/  LDC R1, c[0x0][0x37c] ;  /* 0x0000df00ff017b82 */ /* 0x000fe20000000800 */
[----:B------:R-:W0:Y:S07]  /*0010*/  S2R R6, SR_TID.X ;  /* 0x0000000000067919 */ /* 0x000e2e0000002100 */
[----:B------:R-:W0:Y:S01]  /*0020*/  S2UR UR4, SR_CTAID.X ;  /* 0x00000000000479c3 */ /* 0x000e220000002500 */
[----:B------:R-:W1:Y:S07]  /*0030*/  LDCU UR8, c[0x0][0x390] ;  /* 0x00007200ff0877ac */ /* 0x000e6e0008000800 */
[----:B------:R-:W0:Y:S01]  /*0040*/  LDC R7, c[0x0][0x360] ;  /* 0x0000d800ff077b82 */ /* 0x000e220000000800 */
[----:B------:R-:W2:Y:S01]  /*0050*/  LDCU UR5, c[0x0][0x370] ;  /* 0x00006e00ff0577ac */ /* 0x000ea20008000800 */
[----:B0-----:R-:W-:-:S02]  /*0060*/  IMAD R6, R7, UR4, R6 ;  /* 0x0000000407067c24 */ /* 0x001fc4000f8e0206 */
[----:B--2---:R-:W-:-:S03]  /*0070*/  IMAD R7, R7, UR5, RZ ;  /* 0x0000000507077c24 */ /* 0x004fc6000f8e02ff */
[----:B-1----:R-:W-:-:S13]  /*0080*/  ISETP.GE.AND P0, PT, R6, UR8, PT ;  /* 0x0000000806007c0c */ /* 0x002fda000bf06270 */
[----:B------:R-:W-:Y:S05]  /*0090*/  @P0 EXIT ;  /* 0x000000000000094d */ /* 0x000fea0003800000 */
[----:B------:R-:W0:Y:S01]  /*00a0*/  LDC R4, c[0x0][0x394] ;  /* 0x0000e500ff047b82 */ /* 0x000e220000000800 */
[----:B------:R-:W1:Y:S01]  /*00b0*/  LDCU.64 UR6, c[0x0][0x358] ;  /* 0x00006b00ff0677ac */ /* 0x000e620008000a00 */
[----:B0-----:R-:W-:-:S13]  /*00c0*/  ISETP.GT.AND P0, PT, R4, RZ, PT ;  /* 0x000000ff0400720c */ /* 0x001fda0003f04270 */
[----:B-1----:R-:W-:Y:S05]  /*00d0*/  @P0 BRA `(.L_x_11) ;  /* 0x00000000001c0947 */ /* 0x002fea0003800000 */
[----:B------:R-:W0:Y:S02]  /*00e0*/  LDC.64 R4, c[0x0][0x388] ;  /* 0x0000e200ff047b82 */ /* 0x000e240000000a00 */
.L_x_12:
[----:B0-----:R-:W-:Y:S01]  /*00f0*/  IMAD.WIDE R2, R6, 0x4, R4 ;  /* 0x0000000406027825 */ /* 0x001fe200078e0204 */
[----:B------:R-:W-:-:S04]  /*0100*/  IADD3 R6, PT, PT, R7, R6, RZ ;  /* 0x0000000607067210 */ /* 0x000fc80007ffe0ff */
[----:B------:R1:W-:Y:S01]  /*0110*/  STG.E desc[UR6][R2.64], RZ ;  /* 0x000000ff02007986 */ /* 0x0003e2000c101906 */
[----:B------:R-:W-:-:S13]  /*0120*/  ISETP.GE.AND P0, PT, R6, UR8, PT ;  /* 0x0000000806007c0c */ /* 0x000fda000bf06270 */
[----:B-1----:R-:W-:Y:S05]  /*0130*/  @!P0 BRA `(.L_x_12) ;  /* 0xfffffffc00ec8947 */ /* 0x002fea000383ffff */
[----:B------:R-:W-:Y:S05]  /*0140*/  EXIT ;  /* 0x000000000000794d */ /* 0x000fea0003800000 */
.L_x_11:
[----:B------:R-:W0:Y:S01]  /*0150*/  LDCU.64 UR4, c[0x0][0x380] ;  /* 0x00007000ff0477ac */ /* 0x000e220008000a00 */
[C---:B------:R-:W-:Y:S02]  /*0160*/  LOP3.LUT R26, R4.reuse, 0xf, RZ, 0xc0, !PT ;  /* 0x0000000f041a7812 */ /* 0x040fe400078ec0ff */
[----:B------:R-:W-:Y:S02]  /*0170*/  LOP3.LUT R25, R4, 0x7, RZ, 0xc0, !PT ;  /* 0x0000000704197812 */ /* 0x000fe400078ec0ff */
[----:B------:R-:W-:Y:S02]  /*0180*/  IADD3 R0, PT, PT, R26, -0x1, RZ ;  /* 0xffffffff1a007810 */ /* 0x000fe40007ffe0ff */
[----:B------:R-:W-:Y:S02]  /*0190*/  IADD3 R2, PT, PT, R25, -0x1, RZ ;  /* 0xffffffff19027810 */ /* 0x000fe40007ffe0ff */
[----:B------:R-:W-:Y:S02]  /*01a0*/  LOP3.LUT R5, R4, 0x7ffffff0, RZ, 0xc0, !PT ;  /* 0x7ffffff004057812 */ /* 0x000fe400078ec0ff */
[----:B------:R-:W-:-:S02]  /*01b0*/  ISETP.GE.U32.AND P0, PT, R0, 0x7, PT ;  /* 0x000000070000780c */ /* 0x000fc40003f06070 */
[----:B------:R-:W-:Y:S02]  /*01c0*/  ISETP.GE.U32.AND P1, PT, R2, 0x3, PT ;  /* 0x000000030200780c */ /* 0x000fe40003f26070 */
[----:B------:R-:W-:Y:S02]  /*01d0*/  LOP3.LUT R4, R4, 0x3, RZ, 0xc0, !PT ;  /* 0x0000000304047812 */ /* 0x000fe400078ec0ff */
[----:B------:R-:W-:Y:S01]  /*01e0*/  IADD3 R0, PT, PT, -R5, RZ, RZ ;  /* 0x000000ff05007210 */ /* 0x000fe20007ffe1ff */
[----:B0-----:R-:W-:-:S04]  /*01f0*/  UIADD3 UR4, UP0, UPT, UR4, 0x20, URZ ;  /* 0x0000002004047890 */ /* 0x001fc8000ff1e0ff */
[----:B------:R-:W-:-:S12]  /*0200*/  UIADD3.X UR5, UPT, UPT, URZ, UR5, URZ, UP0, !UPT ;  /* 0x00000005ff057290 */ /* 0x000fd800087fe4ff */
.L_x_18:
[----:B------:R-:W0:Y:S01]  /*0210*/  LDCU UR8, c[0x0][0x394] ;  /* 0x00007280ff0877ac */ /* 0x000e220008000800 */
[----:B------:R-:W-:Y:S01]  /*0220*/  HFMA2 R9, -RZ, RZ, 0, 0 ;  /* 0x00000000ff097431 */ /* 0x000fe200000001ff */
[----:B------:R-:W-:Y:S01]  /*0230*/  MOV R11, RZ ;  /* 0x000000ff000b7202 */ /* 0x000fe20000000f00 */
[----:B0-----:R-:W-:Y:S02]  /*0240*/  UISETP.GE.U32.AND UP0, UPT, UR8, 0x10, UPT ;  /* 0x000000100800788c */ /* 0x001fe4000bf06070 */
[----:B------:R-:W-:-:S07]  /*0250*/  IMAD R8, R6, UR8, RZ ;  /* 0x0000000806087c24 */ /* 0x000fce000f8e02ff */
[----:B------:R-:W-:Y:S05]  /*0260*/  BRA.U !UP0, `(.L_x_13) ;  /* 0x0000000108ec7547 */ /* 0x000fea000b800000 */
[----:B------:R-:W-:Y:S02]  /*0270*/  MOV R9, RZ ;  /* 0x000000ff00097202 */ /* 0x000fe40000000f00 */
[----:B------:R-:W-:Y:S02]  /*0280*/  MOV R10, R8 ;  /* 0x00000008000a7202 */ /* 0x000fe40000000f00 */
[----:B------:R-:W-:-:S07]  /*0290*/  MOV R11, R0 ;  /* 0x00000000000b7202 */ /* 0x000fce0000000f00 */
.L_x_14:
[----:B------:R-:W-:Y:S02]  /*02a0*/  MOV R2, UR4 ;  /* 0x0000000400027c02 */ /* 0x000fe40008000f00 */
[----:B------:R-:W-:-:S03]  /*02b0*/  MOV R3, UR5 ;  /* 0x0000000500037c02 */ /* 0x000fc60008000f00 */
[----:B------:R-:W-:-:S05]  /*02c0*/  IMAD.WIDE R2, R10, 0x4, R2 ;  /* 0x000000040a027825 */ /* 0x000fca00078e0202 */
[----:B------:R-:W2:Y:S04]  /*02d0*/  LDG.E R21, desc[UR6][R2.64+-0x20] ;  /* 0xffffe00602157981 */ /* 0x000ea8000c1e1900 */
[----:B------:R-:W3:Y:S04]  /*02e0*/  LDG.E R24, desc[UR6][R2.64+-0x1c] ;  /* 0xffffe40602187981 */ /* 0x000ee8000c1e1900 */
[----:B------:R-:W4:Y:S04]  /*02f0*/  LDG.E R12, desc[UR6][R2.64+-0x18] ;  /* 0xffffe806020c7981 */ /* 0x000f28000c1e1900 */
[----:B------:R-:W5:Y:S04]  /*0300*/  LDG.E R20, desc[UR6][R2.64+-0x14] ;  /* 0xffffec0602147981 */ /* 0x000f68000c1e1900 */
[----:B------:R-:W5:Y:S04]  /*0310*/  LDG.E R19, desc[UR6][R2.64+-0x10] ;  /* 0xfffff00602137981 */ /* 0x000f68000c1e1900 */
[----:B------:R-:W5:Y:S04]  /*0320*/  LDG.E R18, desc[UR6][R2.64+-0xc] ;  /* 0xfffff40602127981 */ /* 0x000f68000c1e1900 */
[----:B------:R-:W5:Y:S04]  /*0330*/  LDG.E R17, desc[UR6][R2.64+-0x8] ;  /* 0xfffff80602117981 */ /* 0x000f68000c1e1900 */
[----:B------:R-:W5:Y:S04]  /*0340*/  LDG.E R16, desc[UR6][R2.64+-0x4] ;  /* 0xfffffc0602107981 */ /* 0x000f68000c1e1900 */
[----:B------:R-:W5:Y:S04]  /*0350*/  LDG.E R15, desc[UR6][R2.64] ;  /* 0x00000006020f7981 */ /* 0x000f68000c1e1900 */
[----:B------:R-:W5:Y:S04]  /*0360*/  LDG.E R14, desc[UR6][R2.64+0x4] ;  /* 0x00000406020e7981 */ /* 0x000f68000c1e1900 */
[----:B------:R-:W5:Y:S01]  /*0370*/  LDG.E R13, desc[UR6][R2.64+0x8] ;  /* 0x00000806020d7981 */ /* 0x000f62000c1e1900 */
[----:B--2---:R-:W-:-:S03]  /*0380*/  FADD R22, R21, -2 ;  /* 0xc000000015167421 */ /* 0x004fc60000000000 */
[----:B------:R-:W2:Y:S01]  /*0390*/  LDG.E R21, desc[UR6][R2.64+0xc] ;  /* 0x00000c0602157981 */ /* 0x000ea2000c1e1900 */
[----:B------:R-:W-:-:S03]  /*03a0*/  FFMA R23, R22, R22, R9 ;  /* 0x0000001616177223 */ /* 0x000fc60000000009 */
[----:B------:R-:W2:Y:S01]  /*03b0*/  LDG.E R9, desc[UR6][R2.64+0x10] ;  /* 0x0000100602097981 */ /* 0x000ea2000c1e1900 */
[----:B---3--:R-:W-:-:S03]  /*03c0*/  FADD R24, R24, -2 ;  /* 0xc000000018187421 */ /* 0x008fc60000000000 */
[----:B------:R-:W3:Y:S01]  /*03d0*/  LDG.E R22, desc[UR6][R2.64+0x14] ;  /* 0x0000140602167981 */ /* 0x000ee2000c1e1900 */
[----:B------:R-:W-:-:S03]  /*03e0*/  FFMA R27, R24, R24, R23 ;  /* 0x00000018181b7223 */ /* 0x000fc60000000017 */
[----:B------:R-:W3:Y:S04]  /*03f0*/  LDG.E R23, desc[UR6][R2.64+0x18] ;  /* 0x0000180602177981 */ /* 0x000ee8000c1e1900 */
[----:B------:R0:W3:Y:S01]  /*0400*/  LDG.E R24, desc[UR6][R2.64+0x1c] ;  /* 0x00001c0602187981 */ /* 0x0000e2000c1e1900 */
[----:B----4-:R-:W-:Y:S01]  /*0410*/  FADD R12, R12, -2 ;  /* 0xc00000000c0c7421 */ /* 0x010fe20000000000 */
[----:B-----5:R-:W-:Y:S01]  /*0420*/  FADD R20, R20, -2 ;  /* 0xc000000014147421 */ /* 0x020fe20000000000 */
[----:B------:R-:W-:Y:S01]  /*0430*/  FADD R18, R18, -2 ;  /* 0xc000000012127421 */ /* 0x000fe20000000000 */
[----:B------:R-:W-:Y:S01]  /*0440*/  IADD3 R11, PT, PT, R11, 0x10, RZ ;  /* 0x000000100b0b7810 */ /* 0x000fe20007ffe0ff */
[----:B------:R-:W-:Y:S01]  /*0450*/  FFMA R27, R12, R12, R27 ;  /* 0x0000000c0c1b7223 */ /* 0x000fe2000000001b */
[----:B------:R-:W-:Y:S01]  /*0460*/  FADD R12, R19, -2 ;  /* 0xc0000000130c7421 */ /* 0x000fe20000000000 */
[----:B------:R-:W-:-:S02]  /*0470*/  IADD3 R10, PT, PT, R10, 0x10, RZ ;  /* 0x000000100a0a7810 */ /* 0x000fc40007ffe0ff */
[----:B------:R-:W-:Y:S01]  /*0480*/  FFMA R27, R20, R20, R27 ;  /* 0x00000014141b7223 */ /* 0x000fe2000000001b */
[----:B------:R-:W-:Y:S01]  /*0490*/  FADD R16, R16, -2 ;  /* 0xc000000010107421 */ /* 0x000fe20000000000 */
[----:B------:R-:W-:Y:S02]  /*04a0*/  ISETP.NE.AND P2, PT, R11, RZ, PT ;  /* 0x000000ff0b00720c */ /* 0x000fe40003f45270 */
[----:B------:R-:W-:Y:S01]  /*04b0*/  FFMA R27, R12, R12, R27 ;  /* 0x0000000c0c1b7223 */ /* 0x000fe2000000001b */
[----:B------:R-:W-:Y:S01]  /*04c0*/  FADD R12, R17, -2 ;  /* 0xc0000000110c7421 */ /* 0x000fe20000000000 */
[----:B0-----:R-:W-:Y:S02]  /*04d0*/  FADD R2, R15, -2 ;  /* 0xc00000000f027421 */ /* 0x001fe40000000000 */
[----:B------:R-:W-:Y:S01]  /*04e0*/  FFMA R27, R18, R18, R27 ;  /* 0x00000012121b7223 */ /* 0x000fe2000000001b */
[----:B------:R-:W-:-:S03]  /*04f0*/  FADD R14, R14, -2 ;  /* 0xc00000000e0e7421 */ /* 0x000fc60000000000 */
[----:B------:R-:W-:-:S04]  /*0500*/  FFMA R27, R12, R12, R27 ;  /* 0x0000000c0c1b7223 */ /* 0x000fc8000000001b */
[----:B------:R-:W-:-:S04]  /*0510*/  FFMA R27, R16, R16, R27 ;  /* 0x00000010101b7223 */ /* 0x000fc8000000001b */
[----:B------:R-:W-:Y:S01]  /*0520*/  FFMA R27, R2, R2, R27 ;  /* 0x00000002021b7223 */ /* 0x000fe2000000001b */
[----:B------:R-:W-:-:S03]  /*0530*/  FADD R2, R13, -2 ;  /* 0xc00000000d027421 */ /* 0x000fc60000000000 */
[----:B------:R-:W-:-:S04]  /*0540*/  FFMA R27, R14, R14, R27 ;  /* 0x0000000e0e1b7223 */ /* 0x000fc8000000001b */
[----:B------:R-:W-:Y:S01]  /*0550*/  FFMA R27, R2, R2, R27 ;  /* 0x00000002021b7223 */ /* 0x000fe2000000001b */
[----:B--2---:R-:W-:-:S04]  /*0560*/  FADD R2, R21, -2 ;  /* 0xc000000015027421 */ /* 0x004fc80000000000 */
[----:B------:R-:W-:Y:S01]  /*0570*/  FFMA R27, R2, R2, R27 ;  /* 0x00000002021b7223 */ /* 0x000fe2000000001b */
[----:B------:R-:W-:Y:S01]  /*0580*/  FADD R2, R9, -2 ;  /* 0xc000000009027421 */ /* 0x000fe20000000000 */
[----:B---3--:R-:W-:-:S03]  /*0590*/  FADD R22, R22, -2 ;  /* 0xc000000016167421 */ /* 0x008fc60000000000 */
[----:B------:R-:W-:Y:S01]  /*05a0*/  FFMA R27, R2, R2, R27 ;  /* 0x00000002021b7223 */ /* 0x000fe2000000001b */
[----:B------:R-:W-:-:S03]  /*05b0*/  FADD R2, R23, -2 ;  /* 0xc000000017027421 */ /* 0x000fc60000000000 */
[----:B------:R-:W-:Y:S01]  /*05c0*/  FFMA R27, R22, R22, R27 ;  /* 0x00000016161b7223 */ /* 0x000fe2000000001b */
[----:B------:R-:W-:-:S03]  /*05d0*/  FADD R24, R24, -2 ;  /* 0xc000000018187421 */ /* 0x000fc60000000000 */
[----:B------:R-:W-:-:S04]  /*05e0*/  FFMA R27, R2, R2, R27 ;  /* 0x00000002021b7223 */ /* 0x000fc8000000001b */
[----:B------:R-:W-:Y:S01]  /*05f0*/  FFMA R9, R24, R24, R27 ;  /* 0x0000001818097223 */ /* 0x000fe2000000001b */
[----:B------:R-:W-:Y:S06]  /*0600*/  @P2 BRA `(.L_x_14) ;  /* 0xfffffffc00242947 */ /* 0x000fec000383ffff */
[----:B------:R-:W-:-:S07]  /*0610*/  MOV R11, R5 ;  /* 0x00000005000b7202 */ /* 0x000fce0000000f00 */
.L_x_13:
[----:B------:R-:W-:-:S13]  /*0620*/  ISETP.NE.AND P2, PT, R26, RZ, PT ;  /* 0x000000ff1a00720c */ /* 0x000fda0003f45270 */
[----:B------:R-:W-:Y:S05]  /*0630*/  @!P2 BRA `(.L_x_15) ;  /* 0x000000040004a947 */ /* 0x000fea0003800000 */
[----:B------:R-:W-:Y:S01]  /*0640*/  ISETP.NE.AND P2, PT, R25, RZ, PT ;  /* 0x000000ff1900720c */ /* 0x000fe20003f45270 */
[----:B------:R-:W-:-:S12]  /*0650*/  @!P0 BRA `(.L_x_16) ;  /* 0x0000000000708947 */ /* 0x000fd80003800000 */
[----:B------:R-:W0:Y:S01]  /*0660*/  LDC.64 R2, c[0x0][0x380] ;  /* 0x0000e000ff027b82 */ /* 0x000e220000000a00 */
[----:B------:R-:W-:-:S05]  /*0670*/  IADD3 R13, PT, PT, R8, R11, RZ ;  /* 0x0000000b080d7210 */ /* 0x000fca0007ffe0ff */
[----:B0-----:R-:W-:-:S05]  /*0680*/  IMAD.WIDE R2, R13, 0x4, R2 ;  /* 0x000000040d027825 */ /* 0x001fca00078e0202 */
[----:B------:R-:W2:Y:S04]  /*0690*/  LDG.E R14, desc[UR6][R2.64] ;  /* 0x00000006020e7981 */ /* 0x000ea8000c1e1900 */
[----:B------:R-:W3:Y:S04]  /*06a0*/  LDG.E R15, desc[UR6][R2.64+0x4] ;  /* 0x00000406020f7981 */ /* 0x000ee8000c1e1900 */
[----:B------:R-:W4:Y:S04]  /*06b0*/  LDG.E R16, desc[UR6][R2.64+0x8] ;  /* 0x0000080602107981 */ /* 0x000f28000c1e1900 */
[----:B------:R-:W5:Y:S04]  /*06c0*/  LDG.E R17, desc[UR6][R2.64+0xc] ;  /* 0x00000c0602117981 */ /* 0x000f68000c1e1900 */
[----:B------:R-:W5:Y:S04]  /*06d0*/  LDG.E R18, desc[UR6][R2.64+0x10] ;  /* 0x0000100602127981 */ /* 0x000f68000c1e1900 */
[----:B------:R-:W5:Y:S04]  /*06e0*/  LDG.E R12, desc[UR6][R2.64+0x14] ;  /* 0x00001406020c7981 */ /* 0x000f68000c1e1900 */
[----:B------:R-:W5:Y:S04]  /*06f0*/  LDG.E R10, desc[UR6][R2.64+0x18] ;  /* 0x00001806020a7981 */ /* 0x000f68000c1e1900 */
[----:B------:R-:W5:Y:S01]  /*0700*/  LDG.E R13, desc[UR6][R2.64+0x1c] ;  /* 0x00001c06020d7981 */ /* 0x000f62000c1e1900 */
[----:B------:R-:W-:Y:S01]  /*0710*/  IADD3 R11, PT, PT, R11, 0x8, RZ ;  /* 0x000000080b0b7810 */ /* 0x000fe20007ffe0ff */
[----:B--2---:R-:W-:-:S04]  /*0720*/  FADD R14, R14, -2 ;  /* 0xc00000000e0e7421 */ /* 0x004fc80000000000 */
[----:B------:R-:W-:Y:S01]  /*0730*/  FFMA R9, R14, R14, R9 ;  /* 0x0000000e0e097223 */ /* 0x000fe20000000009 */
[----:B---3--:R-:W-:Y:S01]  /*0740*/  FADD R14, R15, -2 ;  /* 0xc00000000f0e7421 */ /* 0x008fe20000000000 */
[----:B----4-:R-:W-:-:S03]  /*0750*/  FADD R16, R16, -2 ;  /* 0xc000000010107421 */ /* 0x010fc60000000000 */
[----:B------:R-:W-:Y:S01]  /*0760*/  FFMA R9, R14, R14, R9 ;  /* 0x0000000e0e097223 */ /* 0x000fe20000000009 */
[----:B-----5:R-:W-:-:S03]  /*0770*/  FADD R14, R17, -2 ;  /* 0xc0000000110e7421 */ /* 0x020fc60000000000 */
[----:B------:R-:W-:Y:S01]  /*0780*/  FFMA R9, R16, R16, R9 ;  /* 0x0000001010097223 */ /* 0x000fe20000000009 */
[----:B------:R-:W-:-:S03]  /*0790*/  FADD R18, R18, -2 ;  /* 0xc000000012127421 */ /* 0x000fc60000000000 */
[----:B------:R-:W-:Y:S01]  /*07a0*/  FFMA R9, R14, R14, R9 ;  /* 0x0000000e0e097223 */ /* 0x000fe20000000009 */
[----:B------:R-:W-:-:S03]  /*07b0*/  FADD R12, R12, -2 ;  /* 0xc00000000c0c7421 */ /* 0x000fc60000000000 */
[----:B------:R-:W-:Y:S01]  /*07c0*/  FFMA R9, R18, R18, R9 ;  /* 0x0000001212097223 */ /* 0x000fe20000000009 */
[----:B------:R-:W-:-:S03]  /*07d0*/  FADD R10, R10, -2 ;  /* 0xc00000000a0a7421 */ /* 0x000fc60000000000 */
[----:B------:R-:W-:Y:S01]  /*07e0*/  FFMA R9, R12, R12, R9 ;  /* 0x0000000c0c097223 */ /* 0x000fe20000000009 */
[----:B------:R-:W-:-:S03]  /*07f0*/  FADD R2, R13, -2 ;  /* 0xc00000000d027421 */ /* 0x000fc60000000000 */
[----:B------:R-:W-:-:S04]  /*0800*/  FFMA R9, R10, R10, R9 ;  /* 0x0000000a0a097223 */ /* 0x000fc80000000009 */
[----:B------:R-:W-:-:S07]  /*0810*/  FFMA R9, R2, R2, R9 ;  /* 0x0000000202097223 */ /* 0x000fce0000000009 */
.L_x_16:
        /* <DEDUP_REMOVED lines=17> */
[----:B------:R-:W-:-:S04]  /*0930*/  FFMA R9, R10, R10, R9 ;  /* 0x0000000a0a097223 */ /* 0x000fc80000000009 */
[----:B------:R-:W-:-:S07]  /*0940*/  FFMA R9, R14, R14, R9 ;  /* 0x0000000e0e097223 */ /* 0x000fce0000000009 */
.L_x_17:
[----:B------:R-:W-:Y:S05]  /*0950*/  @!P2 BRA `(.L_x_15) ;  /* 0x00000000003ca947 */ /* 0x000fea0003800000 */
[----:B------:R-:W0:Y:S01]  /*0960*/  LDC.64 R2, c[0x0][0x380] ;  /* 0x0000e000ff027b82 */ /* 0x000e220000000a00 */
[----:B------:R-:W-:-:S05]  /*0970*/  IADD3 R11, PT, PT, R8, R11, RZ ;  /* 0x0000000b080b7210 */ /* 0x000fca0007ffe0ff */
[----:B0-----:R-:W-:-:S05]  /*0980*/  IMAD.WIDE R2, R11, 0x4, R2 ;  /* 0x000000040b027825 */ /* 0x001fca00078e0202 */
[----:B------:R-:W2:Y:S01]  /*0990*/  LDG.E R8, desc[UR6][R2.64] ;  /* 0x0000000602087981 */ /* 0x000ea2000c1e1900 */
[----:B------:R-:W-:Y:S01]  /*09a0*/  ISETP.NE.AND P2, PT, R4, 0x1, PT ;  /* 0x000000010400780c */ /* 0x000fe20003f45270 */
[----:B--2---:R-:W-:-:S04]  /*09b0*/  FADD R8, R8, -2 ;  /* 0xc000000008087421 */ /* 0x004fc80000000000 */
[----:B------:R-:W-:-:S08]  /*09c0*/  FFMA R9, R8, R8, R9 ;  /* 0x0000000808097223 */ /* 0x000fd00000000009 */
[----:B------:R-:W-:Y:S05]  /*09d0*/  @!P2 BRA `(.L_x_15) ;  /* 0x00000000001ca947 */ /* 0x000fea0003800000 */
[----:B------:R-:W-:Y:S01]  /*09e0*/  ISETP.NE.AND P2, PT, R4, 0x2, PT ;  /* 0x000000020400780c */ /* 0x000fe20003f45270 */
[----:B------:R-:W2:-:S12]  /*09f0*/  LDG.E R8, desc[UR6][R2.64+0x4] ;  /* 0x0000040602087981 */ /* 0x000e98000c1e1900 */
[----:B------:R-:W3:Y:S01]  /*0a00*/  @P2 LDG.E R10, desc[UR6][R2.64+0x8] ;  /* 0x00000806020a2981 */ /* 0x000ee2000c1e1900 */
[----:B--2---:R-:W-:-:S04]  /*0a10*/  FADD R8, R8, -2 ;  /* 0xc000000008087421 */ /* 0x004fc80000000000 */
[----:B------:R-:W-:Y:S01]  /*0a20*/  FFMA R9, R8, R8, R9 ;  /* 0x0000000808097223 */ /* 0x000fe20000000009 */
[----:B---3--:R-:W-:-:S04]  /*0a30*/  @P2 FADD R10, R10, -2 ;  /* 0xc00000000a0a2421 */ /* 0x008fc80000000000 */
[----:B------:R-:W-:-:S07]  /*0a40*/  @P2 FFMA R9, R10, R10, R9 ;  /* 0x0000000a0a092223 */ /* 0x000fce0000000009 */
.L_x_15:
[----:B------:R-:W0:Y:S01]  /*0a50*/  LDC.64 R2, c[0x0][0x388] ;  /* 0x0000e200ff027b82 */ /* 0x000e220000000a00 */
[----:B------:R-:W1:Y:S01]  /*0a60*/  LDCU UR8, c[0x0][0x390] ;  /* 0x00007200ff0877ac */ /* 0x000e620008000800 */
[----:B0-----:R-:W-:Y:S01]  /*0a70*/  IMAD.WIDE R2, R6, 0x4, R2 ;  /* 0x0000000406027825 */ /* 0x001fe200078e0202 */
[----:B------:R-:W-:-:S04]  /*0a80*/  IADD3 R6, PT, PT, R7, R6, RZ ;  /* 0x0000000607067210 */ /* 0x000fc80007ffe0ff */
[----:B------:R0:W-:Y:S01]  /*0a90*/  STG.E desc[UR6][R2.64], R9 ;  /* 0x0000000902007986 */ /* 0x0001e2000c101906 */
[----:B-1----:R-:W-:-:S13]  /*0aa0*/  ISETP.GE.AND P2, PT, R6, UR8, PT ;  /* 0x0000000806007c0c */ /* 0x002fda000bf46270 */
[----:B0-----:R-:W-:Y:S05]  /*0ab0*/  @!P2 BRA `(.L_x_18) ;  /* 0xfffffff400d4a947 */ /* 0x001fea000383ffff */
[----:B------:R-:W-:Y:S05]  /*0ac0*/  EXIT ;  /* 0x000000000000794d */ /* 0x000fea0003800000 */
.L_x_19:
        /* <DEDUP_REMOVED lines=11> */
.L_x_71:


//--------------------- .text._Z30calculate_fitness_update_bestsPfS_S_ii --------------------------
	.section	.text._Z30calculate_fitness_update_bestsPfS_S_ii,"ax",@progbits
	.align	128
        .global         _Z30calculate_fitness_update_bestsPfS_S_ii
        .type           _Z30calculate_fitness_update_bestsPfS_S_ii,@function
        .size           _Z30calculate_fitness_update_bestsPfS_S_ii,(.L_x_72 - _Z30calculate_fitness_update_bestsPfS_S_ii)
        .other          _Z30calculate_fitness_update_bestsPfS_S_ii,@"STO_CUDA_ENTRY STV_DEFAULT"
_Z30calculate_fitness_update_bestsPfS_S_ii:
.text._Z30calculate_fitness_update_bestsPfS_S_ii:
        /* <DEDUP_REMOVED lines=12> */
[----:B------:R-:W2:Y:S06]  /*00c0*/  LDCU UR4, c[0x0][0x398] ;  /* 0x00007300ff0477ac */ /* 0x000eac0008000800 */
[----:B------:R-:W3:Y:S01]  /*00d0*/  LDC.64 R4, c[0x0][0x390] ;  /* 0x0000e400ff047b82 */ /* 0x000ee20000000a00 */
[----:B0-----:R-:W-:-:S13]  /*00e0*/  ISETP.GT.AND P0, PT, R6, RZ, PT ;  /* 0x000000ff0600720c */ /* 0x001fda0003f04270 */
[----:B-123--:R-:W-:Y:S05]  /*00f0*/  @P0 BRA `(.L_x_20) ;  /* 0x0000000000200947 */ /* 0x00efea0003800000 */
.L_x_21:
[----:B------:R-:W-:-:S05]  /*0100*/  IMAD.WIDE R6, R3, 0x4, R4 ;  /* 0x0000000403067825 */ /* 0x000fca00078e0204 */
[----:B------:R-:W2:Y:S01]  /*0110*/  LDG.E R2, desc[UR8][R6.64] ;  /* 0x0000000806027981 */ /* 0x000ea2000c1e1900 */
[----:B------:R-:W-:Y:S02]  /*0120*/  IADD3 R3, PT, PT, R0, R3, RZ ;  /* 0x0000000300037210 */ /* 0x000fe40007ffe0ff */
[----:B--2---:R-:W-:-:S13]  /*0130*/  FSETP.GT.AND P0, PT, R2, RZ, PT ;  /* 0x000000ff0200720b */ /* 0x004fda0003f04000 */
[----:B------:R0:W-:Y:S01]  /*0140*/  @P0 STG.E desc[UR8][R6.64], RZ ;  /* 0x000000ff06000986 */ /* 0x0001e2000c101908 */
[----:B------:R-:W-:-:S13]  /*0150*/  ISETP.GE.AND P0, PT, R3, UR4, PT ;  /* 0x0000000403007c0c */ /* 0x000fda000bf06270 */
[----:B0-----:R-:W-:Y:S05]  /*0160*/  @!P0 BRA `(.L_x_21) ;  /* 0xfffffffc00e48947 */ /* 0x001fea000383ffff */
[----:B------:R-:W-:Y:S05]  /*0170*/  EXIT ;  /* 0x000000000000794d */ /* 0x000fea0003800000 */
.L_x_20:
[----:B------:R-:W0:Y:S01]  /*0180*/  LDCU.64 UR6, c[0x0][0x380] ;  /* 0x00007000ff0677ac */ /* 0x000e220008000a00 */
[C---:B------:R-:W-:Y:S02]  /*0190*/  LOP3.LUT R14, R6.reuse, 0xf, RZ, 0xc0, !PT ;  /* 0x0000000f060e7812 */ /* 0x040fe400078ec0ff */
[C---:B------:R-:W-:Y:S02]  /*01a0*/  LOP3.LUT R15, R6.reuse, 0x7, RZ, 0xc0, !PT ;  /* 0x00000007060f7812 */ /* 0x040fe400078ec0ff */
[C---:B------:R-:W-:Y:S02]  /*01b0*/  LOP3.LUT R2, R6.reuse, 0x7ffffff0, RZ, 0xc0, !PT ;  /* 0x7ffffff006027812 */ /* 0x040fe400078ec0ff */
[----:B------:R-:W-:Y:S02]  /*01c0*/  LOP3.LUT R4, R6, 0x3, RZ, 0xc0, !PT ;  /* 0x0000000306047812 */ /* 0x000fe400078ec0ff */
[----:B------:R-:W-:Y:S02]  /*01d0*/  IADD3 R16, PT, PT, R14, -0x1, RZ ;  /* 0xffffffff0e107810 */ /* 0x000fe40007ffe0ff */
[----:B------:R-:W-:-:S02]  /*01e0*/  IADD3 R17, PT, PT, R15, -0x1, RZ ;  /* 0xffffffff0f117810 */ /* 0x000fc40007ffe0ff */
[----:B------:R-:W-:Y:S01]  /*01f0*/  IADD3 R5, PT, PT, -R2, RZ, RZ ;  /* 0x000000ff02057210 */ /* 0x000fe20007ffe1ff */
[----:B0-----:R-:W-:-:S04]  /*0200*/  UIADD3 UR5, UP0, UPT, UR6, 0x20, URZ ;  /* 0x0000002006057890 */ /* 0x001fc8000ff1e0ff */
[----:B------:R-:W-:-:S12]  /*0210*/  UIADD3.X UR6, UPT, UPT, URZ, UR7, URZ, UP0, !UPT ;  /* 0x00000007ff067290 */ /* 0x000fd800087fe4ff */
.L_x_33:
[----:B0-----:R-:W0:Y:S01]  /*0220*/  LDC R6, c[0x0][0x39c] ;  /* 0x0000e700ff067b82 */ /* 0x001e220000000800 */
[----:B-12-4-:R-:W-:Y:S01]  /*0230*/  HFMA2 R7, -RZ, RZ, 0, 0 ;  /* 0x00000000ff077431 */ /* 0x016fe200000001ff */
[----:B---3--:R-:W-:Y:S02]  /*0240*/  MOV R11, RZ ;  /* 0x000000ff000b7202 */ /* 0x008fe40000000f00 */
[----:B0-----:R-:W-:Y:S01]  /*0250*/  ISETP.GE.U32.AND P0, PT, R6, 0x10, PT ;  /* 0x000000100600780c */ /* 0x001fe20003f06070 */
[----:B------:R-:W-:-:S12]  /*0260*/  IMAD R6, R3, R6, RZ ;  /* 0x0000000603067224 */ /* 0x000fd800078e02ff */
[----:B------:R-:W-:Y:S05]  /*0270*/  @!P0 BRA `(.L_x_22) ;  /* 0x0000000000ec8947 */ /* 0x000fea0003800000 */
[----:B------:R-:W-:Y:S02]  /*0280*/  MOV R7, RZ ;  /* 0x000000ff00077202 */ /* 0x000fe40000000f00 */
[----:B------:R-:W-:Y:S02]  /*0290*/  MOV R11, R6 ;  /* 0x00000006000b7202 */ /* 0x000fe40000000f00 */
[----:B------:R-:W-:-:S07]  /*02a0*/  MOV R10, R5 ;  /* 0x00000005000a7202 */ /* 0x000fce0000000f00 */
.L_x_23:
        /* <DEDUP_REMOVED lines=14> */
[----:B------:R-:W-:Y:S01]  /*0390*/  FFMA R24, R24, R24, R7 ;  /* 0x0000001818187223 */ /* 0x000fe20000000007 */
[----:B---3--:R-:W-:Y:S02]  /*03a0*/  FADD R25, R25, -2 ;  /* 0xc000000019197421 */ /* 0x008fe40000000000 */
[----:B------:R-:W3:Y:S02]  /*03b0*/  LDG.E R7, desc[UR8][R8.64+0x8] ;  /* 0x0000080808077981 */ /* 0x000ee4000c1e1900 */
[----:B------:R-:W-:Y:S01]  /*03c0*/  FFMA R24, R25, R25, R24 ;  /* 0x0000001919187223 */ /* 0x000fe20000000018 */
[----:B----4-:R-:W-:Y:S02]  /*03d0*/  FADD R25, R23, -2 ;  /* 0xc000000017197421 */ /* 0x010fe40000000000 */
[----:B------:R-:W4:Y:S02]  /*03e0*/  LDG.E R23, desc[UR8][R8.64+0xc] ;  /* 0x00000c0808177981 */ /* 0x000f24000c1e1900 */
[----:B------:R-:W-:-:S02]  /*03f0*/  FFMA R25, R25, R25, R24 ;  /* 0x0000001919197223 */ /* 0x000fc40000000018 */
[----:B------:R-:W4:Y:S01]  /*0400*/  LDG.E R24, desc[UR8][R8.64+0x10] ;  /* 0x0000100808187981 */ /* 0x000f22000c1e1900 */
[----:B-----5:R-:W-:-:S03]  /*0410*/  FADD R26, R22, -2 ;  /* 0xc0000000161a7421 */ /* 0x020fc60000000000 */
[----:B------:R-:W5:Y:S01]  /*0420*/  LDG.E R22, desc[UR8][R8.64+0x14] ;  /* 0x0000140808167981 */ /* 0x000f62000c1e1900 */
[----:B------:R-:W-:-:S03]  /*0430*/  FFMA R27, R26, R26, R25 ;  /* 0x0000001a1a1b7223 */ /* 0x000fc60000000019 */
[----:B------:R-:W5:Y:S04]  /*0440*/  LDG.E R25, desc[UR8][R8.64+0x18] ;  /* 0x0000180808197981 */ /* 0x000f68000c1e1900 */
[----:B------:R2:W5:Y:S01]  /*0450*/  LDG.E R26, desc[UR8][R8.64+0x1c] ;  /* 0x00001c08081a7981 */ /* 0x000562000c1e1900 */
[----:B------:R-:W-:Y:S01]  /*0460*/  FADD R12, R12, -2 ;  /* 0xc00000000c0c7421 */ /* 0x000fe20000000000 */
[----:B------:R-:W-:Y:S01]  /*0470*/  FADD R18, R18, -2 ;  /* 0xc000000012127421 */ /* 0x000fe20000000000 */
[----:B------:R-:W-:Y:S01]  /*0480*/  IADD3 R10, PT, PT, R10, 0x10, RZ ;  /* 0x000000100a0a7810 */ /* 0x000fe20007ffe0ff */
[----:B------:R-:W-:Y:S01]  /*0490*/  FADD R20, R20, -2 ;  /* 0xc000000014147421 */ /* 0x000fe20000000000 */
[----:B------:R-:W-:Y:S01]  /*04a0*/  FFMA R27, R12, R12, R27 ;  /* 0x0000000c0c1b7223 */ /* 0x000fe2000000001b */
[----:B------:R-:W-:Y:S01]  /*04b0*/  FADD R12, R13, -2 ;  /* 0xc00000000d0c7421 */ /* 0x000fe20000000000 */
[----:B------:R-:W-:-:S02]  /*04c0*/  ISETP.NE.AND P1, PT, R10, RZ, PT ;  /* 0x000000ff0a00720c */ /* 0x000fc40003f25270 */
[----:B------:R-:W-:Y:S01]  /*04d0*/  IADD3 R11, PT, PT, R11, 0x10, RZ ;  /* 0x000000100b0b7810 */ /* 0x000fe20007ffe0ff */
[----:B------:R-:W-:Y:S01]  /*04e0*/  FFMA R27, R12, R12, R27 ;  /* 0x0000000c0c1b7223 */ /* 0x000fe2000000001b */
[----:B------:R-:W-:-:S03]  /*04f0*/  FADD R12, R19, -2 ;  /* 0xc0000000130c7421 */ /* 0x000fc60000000000 */
[----:B------:R-:W-:-:S04]  /*0500*/  FFMA R27, R18, R18, R27 ;  /* 0x00000012121b7223 */ /* 0x000fc8000000001b */
[----:B------:R-:W-:-:S04]  /*0510*/  FFMA R27, R12, R12, R27 ;  /* 0x0000000c0c1b7223 */ /* 0x000fc8000000001b */
[----:B------:R-:W-:Y:S01]  /*0520*/  FFMA R27, R20, R20, R27 ;  /* 0x00000014141b7223 */ /* 0x000fe2000000001b */
[----:B--2---:R-:W-:-:S04]  /*0530*/  FADD R8, R21, -2 ;  /* 0xc000000015087421 */ /* 0x004fc80000000000 */
[----:B------:R-:W-:Y:S01]  /*0540*/  FFMA R27, R8, R8, R27 ;  /* 0x00000008081b7223 */ /* 0x000fe2000000001b */
[----:B---3--:R-:W-:-:S04]  /*0550*/  FADD R8, R7, -2 ;  /* 0xc000000007087421 */ /* 0x008fc80000000000 */
[----:B------:R-:W-:Y:S01]  /*0560*/  FFMA R27, R8, R8, R27 ;  /* 0x00000008081b7223 */ /* 0x000fe2000000001b */
[----:B----4-:R-:W-:-:S04]  /*0570*/  FADD R8, R23, -2 ;  /* 0xc000000017087421 */ /* 0x010fc80000000000 */
[----:B------:R-:W-:Y:S01]  /*0580*/  FFMA R27, R8, R8, R27 ;  /* 0x00000008081b7223 */ /* 0x000fe2000000001b */
[----:B------:R-:W-:Y:S01]  /*0590*/  FADD R24, R24, -2 ;  /* 0xc000000018187421 */ /* 0x000fe20000000000 */
[----:B-----5:R-:W-:-:S03]  /*05a0*/  FADD R22, R22, -2 ;  /* 0xc000000016167421 */ /* 0x020fc60000000000 */
        /* <DEDUP_REMOVED lines=8> */
.L_x_22:
[----:B------:R-:W-:-:S13]  /*0630*/  ISETP.NE.AND P1, PT, R14, RZ, PT ;  /* 0x000000ff0e00720c */ /* 0x000fda0003f25270 */
[----:B------:R-:W-:Y:S05]  /*0640*/  @!P1 BRA `(.L_x_24) ;  /* 0x00000004000c9947 */ /* 0x000fea0003800000 */
[----:B------:R-:W-:Y:S02]  /*0650*/  ISETP.GE.U32.AND P2, PT, R16, 0x7, PT ;  /* 0x000000071000780c */ /* 0x000fe40003f46070 */
[----:B------:R-:W-:-:S11]  /*0660*/  ISETP.NE.AND P3, PT, R15, RZ, PT ;  /* 0x000000ff0f00720c */ /* 0x000fd60003f65270 */
[----:B------:R-:W-:Y:S05]  /*0670*/  @!P2 BRA `(.L_x_25) ;  /* 0x000000000070a947 */ /* 0x000fea0003800000 */
        /* <DEDUP_REMOVED lines=19> */
[----:B------:R-:W-:Y:S01]  /*07b0*/  FFMA R7, R20, R20, R7 ;  /* 0x0000001414077223 */ /* 0x000fe20000000007 */
[----:B------:R-:W-:Y:S01]  /*07c0*/  FADD R20, R13, -2 ;  /* 0xc00000000d147421 */ /* 0x000fe20000000000 */
[----:B------:R-:W-:-:S03]  /*07d0*/  FADD R10, R10, -2 ;  /* 0xc00000000a0a7421 */ /* 0x000fc60000000000 */
[----:B------:R-:W-:Y:S01]  /*07e0*/  FFMA R7, R20, R20, R7 ;  /* 0x0000001414077223 */ /* 0x000fe20000000007 */
[----:B------:R-:W-:-:S03]  /*07f0*/  FADD R12, R12, -2 ;  /* 0xc00000000c0c7421 */ /* 0x000fc60000000000 */
[----:B------:R-:W-:Y:S01]  /*0800*/  FFMA R7, R10, R10, R7 ;  /* 0x0000000a0a077223 */ /* 0x000fe20000000007 */
[----:B------:R-:W-:-:S03]  /*0810*/  FADD R18, R18, -2 ;  /* 0xc000000012127421 */ /* 0x000fc60000000000 */
[----:B------:R-:W-:-:S04]  /*0820*/  FFMA R7, R12, R12, R7 ;  /* 0x0000000c0c077223 */ /* 0x000fc80000000007 */
[----:B------:R-:W-:-:S07]  /*0830*/  FFMA R7, R18, R18, R7 ;  /* 0x0000001212077223 */ /* 0x000fce0000000007 */
.L_x_25:
        /* <DEDUP_REMOVED lines=20> */
.L_x_26:
        /* <DEDUP_REMOVED lines=16> */
.L_x_24:
[----:B------:R-:W0:Y:S02]  /*0a80*/  LDC.64 R10, c[0x0][0x390] ;  /* 0x0000e400ff0a7b82 */ /* 0x000e240000000a00 */
[----:B0-----:R-:W-:-:S05]  /*0a90*/  IMAD.WIDE R10, R3, 0x4, R10 ;  /* 0x00000004030a7825 */ /* 0x001fca00078e020a */
[----:B------:R-:W2:Y:S01]  /*0aa0*/  LDG.E R8, desc[UR8][R10.64] ;  /* 0x000000080a087981 */ /* 0x000ea2000c1e1900 */
[----:B------:R-:W-:Y:S01]  /*0ab0*/  BSSY.RECONVERGENT B0, `(.L_x_27) ;  /* 0x000006c000007945 */ /* 0x000fe20003800200 */
[----:B--2---:R-:W-:-:S13]  /*0ac0*/  FSETP.GEU.AND P2, PT, R7, R8, PT ;  /* 0x000000080700720b */ /* 0x004fda0003f4e000 */
[----:B------:R-:W-:Y:S05]  /*0ad0*/  @P2 BRA `(.L_x_28) ;  /* 0x0000000400a42947 */ /* 0x000fea0003800000 */
[----:B------:R0:W-:Y:S01]  /*0ae0*/  STG.E desc[UR8][R10.64], R7 ;  /* 0x000000070a007986 */ /* 0x0001e2000c101908 */
[----:B------:R-:W-:Y:S01]  /*0af0*/  HFMA2 R9, -RZ, RZ, 0, 0 ;  /* 0x00000000ff097431 */ /* 0x000fe200000001ff */
[----:B------:R-:W-:Y:S06]  /*0b00*/  @!P0 BRA `(.L_x_29) ;  /* 0x0000000000a88947 */ /* 0x000fec0003800000 */
[----:B------:R-:W-:-:S05]  /*0b10*/  UMOV UR4, URZ ;  /* 0x000000ff00047c82 */ /* 0x000fca0008000000 */
.L_x_30:
[----:B------:R-:W1:Y:S01]  /*0b20*/  LDC.64 R8, c[0x0][0x380] ;  /* 0x0000e000ff087b82 */ /* 0x000e620000000a00 */
[----:B0---4-:R-:W-:-:S07]  /*0b30*/  IADD3 R7, PT, PT, R6, UR4, RZ ;  /* 0x0000000406077c10 */ /* 0x011fce000fffe0ff */
[----:B------:R-:W0:Y:S01]  /*0b40*/  LDC.64 R10, c[0x0][0x388] ;  /* 0x0000e200ff0a7b82 */ /* 0x000e220000000a00 */
[----:B-1----:R-:W-:-:S05]  /*0b50*/  IMAD.WIDE R8, R7, 0x4, R8 ;  /* 0x0000000407087825 */ /* 0x002fca00078e0208 */
[----:B------:R-:W2:Y:S01]  /*0b60*/  LDG.E R13, desc[UR8][R8.64] ;  /* 0x00000008080d7981 */ /* 0x000ea2000c1e1900 */
[----:B0-----:R-:W-:-:S05]  /*0b70*/  IMAD.WIDE R10, R7, 0x4, R10 ;  /* 0x00000004070a7825 */ /* 0x001fca00078e020a */
[----:B--2---:R0:W-:Y:S04]  /*0b80*/  STG.E desc[UR8][R10.64], R13 ;  /* 0x0000000d0a007986 */ /* 0x0041e8000c101908 */
[----:B------:R-:W2:Y:S04]  /*0b90*/  LDG.E R7, desc[UR8][R8.64+0x4] ;  /* 0x0000040808077981 */ /* 0x000ea8000c1e1900 */
[----:B--2---:R1:W-:Y:S04]  /*0ba0*/  STG.E desc[UR8][R10.64+0x4], R7 ;  /* 0x000004070a007986 */ /* 0x0043e8000c101908 */
[----:B------:R-:W2:Y:S04]  /*0bb0*/  LDG.E R19, desc[UR8][R8.64+0x8] ;  /* 0x0000080808137981 */ /* 0x000ea8000c1e1900 */
[----:B--2---:R2:W-:Y:S04]  /*0bc0*/  STG.E desc[UR8][R10.64+0x8], R19 ;  /* 0x000008130a007986 */ /* 0x0045e8000c101908 */
[----:B------:R-:W3:Y:S04]  /*0bd0*/  LDG.E R21, desc[UR8][R8.64+0xc] ;  /* 0x00000c0808157981 */ /* 0x000ee8000c1e1900 */
[----:B---3--:R3:W-:Y:S04]  /*0be0*/  STG.E desc[UR8][R10.64+0xc], R21 ;  /* 0x00000c150a007986 */ /* 0x0087e8000c101908 */
[----:B------:R-:W4:Y:S04]  /*0bf0*/  LDG.E R23, desc[UR8][R8.64+0x10] ;  /* 0x0000100808177981 */ /* 0x000f28000c1e1900 */
[----:B----4-:R4:W-:Y:S04]  /*0c00*/  STG.E desc[UR8][R10.64+0x10], R23 ;  /* 0x000010170a007986 */ /* 0x0109e8000c101908 */
[----:B------:R-:W5:Y:S04]  /*0c10*/  LDG.E R25, desc[UR8][R8.64+0x14] ;  /* 0x0000140808197981 */ /* 0x000f68000c1e1900 */
[----:B-----5:R5:W-:Y:S04]  /*0c20*/  STG.E desc[UR8][R10.64+0x14], R25 ;  /* 0x000014190a007986 */ /* 0x020be8000c101908 */
[----:B0-----:R-:W2:Y:S04]  /*0c30*/  LDG.E R13, desc[UR8][R8.64+0x18] ;  /* 0x00001808080d7981 */ /* 0x001ea8000c1e1900 */
[----:B--2---:R0:W-:Y:S04]  /*0c40*/  STG.E desc[UR8][R10.64+0x18], R13 ;  /* 0x0000180d0a007986 */ /* 0x0041e8000c101908 */
[----:B-1----:R-:W2:Y:S04]  /*0c50*/  LDG.E R7, desc[UR8][R8.64+0x1c] ;  /* 0x00001c0808077981 */ /* 0x002ea8000c1e1900 */
[----:B--2---:R1:W-:Y:S04]  /*0c60*/  STG.E desc[UR8][R10.64+0x1c], R7 ;  /* 0x00001c070a007986 */ /* 0x0043e8000c101908 */
[----:B------:R-:W2:Y:S04]  /*0c70*/  LDG.E R19, desc[UR8][R8.64+0x20] ;  /* 0x0000200808137981 */ /* 0x000ea8000c1e1900 */
[----:B--2---:R2:W-:Y:S04]  /*0c80*/  STG.E desc[UR8][R10.64+0x20], R19 ;  /* 0x000020130a007986 */ /* 0x0045e8000c101908 */
[----:B---3--:R-:W3:Y:S04]  /*0c90*/  LDG.E R21, desc[UR8][R8.64+0x24] ;  /* 0x0000240808157981 */ /* 0x008ee8000c1e1900 */
[----:B---3--:R3:W-:Y:S04]  /*0ca0*/  STG.E desc[UR8][R10.64+0x24], R21 ;  /* 0x000024150a007986 */ /* 0x0087e8000c101908 */
[----:B----4-:R-:W4:Y:S04]  /*0cb0*/  LDG.E R23, desc[UR8][R8.64+0x28] ;  /* 0x0000280808177981 */ /* 0x010f28000c1e1900 */
[----:B----4-:R4:W-:Y:S04]  /*0cc0*/  STG.E desc[UR8][R10.64+0x28], R23 ;  /* 0x000028170a007986 */ /* 0x0109e8000c101908 */
[----:B-----5:R-:W5:Y:S04]  /*0cd0*/  LDG.E R25, desc[UR8][R8.64+0x2c] ;  /* 0x00002c0808197981 */ /* 0x020f68000c1e1900 */
[----:B-----5:R4:W-:Y:S04]  /*0ce0*/  STG.E desc[UR8][R10.64+0x2c], R25 ;  /* 0x00002c190a007986 */ /* 0x0209e8000c101908 */
[----:B0-----:R-:W5:Y:S04]  /*0cf0*/  LDG.E R13, desc[UR8][R8.64+0x30] ;  /* 0x00003008080d7981 */ /* 0x001f68000c1e1900 */
[----:B-----5:R4:W-:Y:S04]  /*0d00*/  STG.E desc[UR8][R10.64+0x30], R13 ;  /* 0x0000300d0a007986 */ /* 0x0209e8000c101908 */
[----:B-1----:R-:W5:Y:S04]  /*0d10*/  LDG.E R7, desc[UR8][R8.64+0x34] ;  /* 0x0000340808077981 */ /* 0x002f68000c1e1900 */
[----:B-----5:R4:W-:Y:S04]  /*0d20*/  STG.E desc[UR8][R10.64+0x34], R7 ;  /* 0x000034070a007986 */ /* 0x0209e8000c101908 */
[----:B--2---:R-:W2:Y:S04]  /*0d30*/  LDG.E R19, desc[UR8][R8.64+0x38] ;  /* 0x0000380808137981 */ /* 0x004ea8000c1e1900 */
[----:B--2---:R4:W-:Y:S04]  /*0d40*/  STG.E desc[UR8][R10.64+0x38], R19 ;  /* 0x000038130a007986 */ /* 0x0049e8000c101908 */
[----:B---3--:R-:W2:Y:S01]  /*0d50*/  LDG.E R21, desc[UR8][R8.64+0x3c] ;  /* 0x00003c0808157981 */ /* 0x008ea2000c1e1900 */
[----:B------:R-:W-:-:S06]  /*0d60*/  UIADD3 UR4, UPT, UPT, UR4, 0x10, URZ ;  /* 0x0000001004047890 */ /* 0x000fcc000fffe0ff */
[----:B------:R-:W-:Y:S01]  /*0d70*/  ISETP.NE.AND P0, PT, R2, UR4, PT ;  /* 0x0000000402007c0c */ /* 0x000fe2000bf05270 */
[----:B--2---:R4:W-:-:S12]  /*0d80*/  STG.E desc[UR8][R10.64+0x3c], R21 ;  /* 0x00003c150a007986 */ /* 0x0049d8000c101908 */
[----:B------:R-:W-:Y:S05]  /*0d90*/  @P0 BRA `(.L_x_30) ;  /* 0xfffffffc00600947 */ /* 0x000fea000383ffff */
[----:B------:R-:W-:-:S07]  /*0da0*/  MOV R9, R2 ;  /* 0x0000000200097202 */ /* 0x000fce0000000f00 */
.L_x_29:
[----:B------:R-:W-:Y:S05]  /*0db0*/  @!P1 BRA `(.L_x_28) ;  /* 0x0000000000ec9947 */ /* 0x000fea0003800000 */
[----:B------:R-:W-:Y:S02]  /*0dc0*/  ISETP.GE.U32.AND P0, PT, R16, 0x7, PT ;  /* 0x000000071000780c */ /* 0x000fe40003f06070 */
[----:B------:R-:W-:-:S11]  /*0dd0*/  ISETP.NE.AND P1, PT, R15, RZ, PT ;  /* 0x000000ff0f00720c */ /* 0x000fd60003f25270 */
[----:B------:R-:W-:Y:S05]  /*0de0*/  @!P0 BRA `(.L_x_31) ;  /* 0x0000000000588947 */ /* 0x000fea0003800000 */
[----:B0---4-:R-:W0:Y:S01]  /*0df0*/  LDC.64 R10, c[0x0][0x380] ;  /* 0x0000e000ff0a7b82 */ /* 0x011e220000000a00 */
[----:B------:R-:W-:-:S07]  /*0e00*/  IADD3 R7, PT, PT, R6, R9, RZ ;  /* 0x0000000906077210 */ /* 0x000fce0007ffe0ff */
[----:B------:R-:W1:Y:S01]  /*0e10*/  LDC.64 R12, c[0x0][0x388] ;  /* 0x0000e200ff0c7b82 */ /* 0x000e620000000a00 */
[----:B0-----:R-:W-:-:S05]  /*0e20*/  IMAD.WIDE R10, R7, 0x4, R10 ;  /* 0x00000004070a7825 */ /* 0x001fca00078e020a */
[----:B------:R-:W2:Y:S01]  /*0e30*/  LDG.E R19, desc[UR8][R10.64] ;  /* 0x000000080a137981 */ /* 0x000ea2000c1e1900 */
[----:B-1----:R-:W-:-:S05]  /*0e40*/  IMAD.WIDE R12, R7, 0x4, R12 ;  /* 0x00000004070c7825 */ /* 0x002fca00078e020c */
[----:B--2---:R0:W-:Y:S04]  /*0e50*/  STG.E desc[UR8][R12.64], R19 ;  /* 0x000000130c007986 */ /* 0x0041e8000c101908 */
[----:B------:R-:W2:Y:S04]  /*0e60*/  LDG.E R7, desc[UR8][R10.64+0x4] ;  /* 0x000004080a077981 */ /* 0x000ea8000c1e1900 */
[----:B--2---:R1:W-:Y:S04]  /*0e70*/  STG.E desc[UR8][R12.64+0x4], R7 ;  /* 0x000004070c007986 */ /* 0x0043e8000c101908 */
[----:B------:R-:W2:Y:S04]  /*0e80*/  LDG.E R21, desc[UR8][R10.64+0x8] ;  /* 0x000008080a157981 */ /* 0x000ea8000c1e1900 */
[----:B--2---:R2:W-:Y:S04]  /*0e90*/  STG.E desc[UR8][R12.64+0x8], R21 ;  /* 0x000008150c007986 */ /* 0x0045e8000c101908 */
[----:B------:R-:W3:Y:S04]  /*0ea0*/  LDG.E R23, desc[UR8][R10.64+0xc] ;  /* 0x00000c080a177981 */ /* 0x000ee8000c1e1900 */
[----:B---3--:R2:W-:Y:S04]  /*0eb0*/  STG.E desc[UR8][R12.64+0xc], R23 ;  /* 0x00000c170c007986 */ /* 0x0085e8000c101908 */
[----:B------:R-:W3:Y:S04]  /*0ec0*/  LDG.E R25, desc[UR8][R10.64+0x10] ;  /* 0x000010080a197981 */ /* 0x000ee8000c1e1900 */
[----:B---3--:R2:W-:Y:S04]  /*0ed0*/  STG.E desc[UR8][R12.64+0x10], R25 ;  /* 0x000010190c007986 */ /* 0x0085e8000c101908 */
[----:B------:R-:W3:Y:S04]  /*0ee0*/  LDG.E R27, desc[UR8][R10.64+0x14] ;  /* 0x000014080a1b7981 */ /* 0x000ee8000c1e1900 */
[----:B---3--:R2:W-:Y:S04]  /*0ef0*/  STG.E desc[UR8][R12.64+0x14], R27 ;  /* 0x0000141b0c007986 */ /* 0x0085e8000c101908 */
[----:B0-----:R-:W3:Y:S04]  /*0f00*/  LDG.E R19, desc[UR8][R10.64+0x18] ;  /* 0x000018080a137981 */ /* 0x001ee8000c1e1900 */
[----:B---3--:R2:W-:Y:S04]  /*0f10*/  STG.E desc[UR8][R12.64+0x18], R19 ;  /* 0x000018130c007986 */ /* 0x0085e8000c101908 */
[----:B-1----:R-:W3:Y:S01]  /*0f20*/  LDG.E R7, desc[UR8][R10.64+0x1c] ;  /* 0x00001c080a077981 */ /* 0x002ee2000c1e1900 */
[----:B------:R-:W-:-:S03]  /*0f30*/  IADD3 R9, PT, PT, R9, 0x8, RZ ;  /* 0x0000000809097810 */ /* 0x000fc60007ffe0ff */
[----:B---3--:R2:W-:Y:S04]  /*0f40*/  STG.E desc[UR8][R12.64+0x1c], R7 ;  /* 0x00001c070c007986 */ /* 0x0085e8000c101908 */
.L_x_31:
[----:B------:R-:W-:Y:S05]  /*0f50*/  @!P1 BRA `(.L_x_28) ;  /* 0x0000000000849947 */ /* 0x000fea0003800000 */
[----:B------:R-:W-:Y:S02]  /*0f60*/  ISETP.GE.U32.AND P0, PT, R17, 0x3, PT ;  /* 0x000000031100780c */ /* 0x000fe40003f06070 */
[----:B------:R-:W-:-:S11]  /*0f70*/  ISETP.NE.AND P1, PT, R4, RZ, PT ;  /* 0x000000ff0400720c */ /* 0x000fd60003f25270 */
[----:B------:R-:W-:Y:S05]  /*0f80*/  @!P0 BRA `(.L_x_32) ;  /* 0x0000000000388947 */ /* 0x000fea0003800000 */
[----:B0---4-:R-:W0:Y:S01]  /*0f90*/  LDC.64 R10, c[0x0][0x380] ;  /* 0x0000e000ff0a7b82 */ /* 0x011e220000000a00 */
[----:B--2---:R-:W-:-:S07]  /*0fa0*/  IADD3 R19, PT, PT, R6, R9, RZ ;  /* 0x0000000906137210 */ /* 0x004fce0007ffe0ff */
        /* <DEDUP_REMOVED lines=9> */
[----:B------:R-:W2:Y:S01]  /*1040*/  LDG.E R23, desc[UR8][R10.64+0xc] ;  /* 0x00000c080a177981 */ /* 0x000ea2000c1e1900 */
[----:B------:R-:W-:-:S03]  /*1050*/  IADD3 R9, PT, PT, R9, 0x4, RZ ;  /* 0x0000000409097810 */ /* 0x000fc60007ffe0ff */
[----:B--2---:R1:W-:Y:S04]  /*1060*/  STG.E desc[UR8][R12.64+0xc], R23 ;  /* 0x00000c170c007986 */ /* 0x0043e8000c101908 */
.L_x_32:
[----:B------:R-:W-:Y:S05]  /*1070*/  @!P1 BRA `(.L_x_28) ;  /* 0x00000000003c9947 */ /* 0x000fea0003800000 */
[----:B0---4-:R-:W0:Y:S01]  /*1080*/  LDC.64 R10, c[0x0][0x380] ;  /* 0x0000e000ff0a7b82 */ /* 0x011e220000000a00 */
[----:B-12---:R-:W-:-:S07]  /*1090*/  IADD3 R13, PT, PT, R6, R9, RZ ;  /* 0x00000009060d7210 */ /* 0x006fce0007ffe0ff */
[----:B------:R-:W1:Y:S01]  /*10a0*/  LDC.64 R8, c[0x0][0x388] ;  /* 0x0000e200ff087b82 */ /* 0x000e620000000a00 */
[----:B0-----:R-:W-:-:S05]  /*10b0*/  IMAD.WIDE R6, R13, 0x4, R10 ;  /* 0x000000040d067825 */ /* 0x001fca00078e020a */
[----:B------:R-:W2:Y:S01]  /*10c0*/  LDG.E R11, desc[UR8][R6.64] ;  /* 0x00000008060b7981 */ /* 0x000ea2000c1e1900 */
[----:B------:R-:W-:Y:S01]  /*10d0*/  ISETP.NE.AND P0, PT, R4, 0x1, PT ;  /* 0x000000010400780c */ /* 0x000fe20003f05270 */
[----:B-1----:R-:W-:-:S05]  /*10e0*/  IMAD.WIDE R8, R13, 0x4, R8 ;  /* 0x000000040d087825 */ /* 0x002fca00078e0208 */
[----:B--2---:R3:W-:Y:S07]  /*10f0*/  STG.E desc[UR8][R8.64], R11 ;  /* 0x0000000b08007986 */ /* 0x0047ee000c101908 */
[----:B------:R-:W-:Y:S05]  /*1100*/  @!P0 BRA `(.L_x_28) ;  /* 0x0000000000188947 */ /* 0x000fea0003800000 */
[----:B---3--:R-:W2:Y:S01]  /*1110*/  LDG.E R11, desc[UR8][R6.64+0x4] ;  /* 0x00000408060b7981 */ /* 0x008ea2000c1e1900 */
[----:B------:R-:W-:-:S03]  /*1120*/  ISETP.NE.AND P0, PT, R4, 0x2, PT ;  /* 0x000000020400780c */ /* 0x000fc60003f05270 */
[----:B--2---:R0:W-:Y:S10]  /*1130*/  STG.E desc[UR8][R8.64+0x4], R11 ;  /* 0x0000040b08007986 */ /* 0x0041f4000c101908 */
[----:B------:R-:W-:Y:S05]  /*1140*/  @!P0 BRA `(.L_x_28) ;  /* 0x0000000000088947 */ /* 0x000fea0003800000 */
[----:B------:R-:W2:Y:S04]  /*1150*/  LDG.E R7, desc[UR8][R6.64+0x8] ;  /* 0x0000080806077981 */ /* 0x000ea8000c1e1900 */
[----:B--2---:R1:W-:Y:S02]  /*1160*/  STG.E desc[UR8][R8.64+0x8], R7 ;  /* 0x0000080708007986 */ /* 0x0043e4000c101908 */
.L_x_28:
[----:B------:R-:W-:Y:S05]  /*1170*/  BSYNC.RECONVERGENT B0 ;  /* 0x0000000000007941 */ /* 0x000fea0003800200 */
.L_x_27:
[----:B------:R-:W5:Y:S01]  /*1180*/  LDCU UR4, c[0x0][0x398] ;  /* 0x00007300ff0477ac */ /* 0x000f620008000800 */
[----:B------:R-:W-:-:S04]  /*1190*/  IADD3 R3, PT, PT, R0, R3, RZ ;  /* 0x0000000300037210 */ /* 0x000fc80007ffe0ff */
[----:B-----5:R-:W-:-:S13]  /*11a0*/  ISETP.GE.AND P0, PT, R3, UR4, PT ;  /* 0x0000000403007c0c */ /* 0x020fda000bf06270 */
[----:B------:R-:W-:Y:S05]  /*11b0*/  @!P0 BRA `(.L_x_33) ;  /* 0xfffffff000188947 */ /* 0x000fea000383ffff */
[----:B------:R-:W-:Y:S05]  /*11c0*/  EXIT ;  /* 0x000000000000794d */ /* 0x000fea0003800000 */
.L_x_34:
        /* <DEDUP_REMOVED lines=11> */
.L_x_72:


//--------------------- .text._Z18update_global_bestPfS_i --------------------------
	.section	.text._Z18update_global_bestPfS_i,"ax",@progbits
	.align	128
        .global         _Z18update_global_bestPfS_i
        .type           _Z18update_global_bestPfS_i,@function
        .size           _Z18update_global_bestPfS_i,(.L_x_73 - _Z18update_global_bestPfS_i)
        .other          _Z18update_global_bestPfS_i,@"STO_CUDA_ENTRY STV_DEFAULT"
_Z18update_global_bestPfS_i:
.text._Z18update_global_bestPfS_i:
[----:B------:R-:W-:Y:S01]  /*0000*/  LDC R1, c[0x0][0x37c] ;  /* 0x0000df00ff017b82 */ /* 0x000fe20000000800 */
[----:B------:R-:W0:Y:S01]  /*0010*/  S2R R7, SR_TID.X ;  /* 0x0000000000077919 */ /* 0x000e220000002100 */
[----:B------:R-:W0:Y:S01]  /*0020*/  LDCU UR4, c[0x0][0x390] ;  /* 0x00007200ff0477ac */ /* 0x000e220008000800 */
[----:B------:R-:W-:Y:S01]  /*0030*/  IMAD.MOV.U32 R0, RZ, RZ, 0x7f800000 ;  /* 0x7f800000ff007424 */ /* 0x000fe200078e00ff */
[----:B------:R-:W1:Y:S01]  /*0040*/  LDCU.64 UR6, c[0x0][0x358] ;  /* 0x00006b00ff0677ac */ /* 0x000e620008000a00 */
[----:B0-----:R-:W-:-:S13]  /*0050*/  ISETP.GE.AND P0, PT, R7, UR4, PT ;  /* 0x0000000407007c0c */ /* 0x001fda000bf06270 */
[----:B------:R-:W0:Y:S02]  /*0060*/  @!P0 LDC.64 R2, c[0x0][0x380] ;  /* 0x0000e000ff028b82 */ /* 0x000e240000000a00 */
[----:B0-----:R-:W-:-:S05]  /*0070*/  @!P0 IMAD.WIDE.U32 R2, R7, 0x4, R2 ;  /* 0x0000000407028825 */ /* 0x001fca00078e0002 */
[----:B-1----:R-:W2:Y:S01]  /*0080*/  @!P0 LDG.E R0, desc[UR6][R2.64] ;  /* 0x0000000602008981 */ /* 0x002ea2000c1e1900 */
[----:B------:R-:W0:Y:S01]  /*0090*/  S2UR UR5, SR_CgaCtaId ;  /* 0x00000000000579c3 */ /* 0x000e220000008800 */
[----:B------:R-:W-:Y:S01]  /*00a0*/  UMOV UR4, 0x400 ;  /* 0x0000040000047882 */ /* 0x000fe20000000000 */
[----:B------:R-:W1:Y:S01]  /*00b0*/  LDCU UR8, c[0x0][0x360] ;  /* 0x00006c00ff0877ac */ /* 0x000e620008000800 */
[----:B------:R-:W-:Y:S01]  /*00c0*/  ISETP.NE.AND P0, PT, R7, RZ, PT ;  /* 0x000000ff0700720c */ /* 0x000fe20003f05270 */
[----:B-1----:R-:W-:Y:S02]  /*00d0*/  UISETP.GE.U32.AND UP0, UPT, UR8, 0x2, UPT ;  /* 0x000000020800788c */ /* 0x002fe4000bf06070 */
[----:B0-----:R-:W-:-:S06]  /*00e0*/  ULEA UR4, UR5, UR4, 0x18 ;  /* 0x0000000405047291 */ /* 0x001fcc000f8ec0ff */
[----:B------:R-:W-:-:S05]  /*00f0*/  LEA R5, R7, UR4, 0x2 ;  /* 0x0000000407057c11 */ /* 0x000fca000f8e10ff */
[----:B--2---:R0:W-:Y:S01]  /*0100*/  STS [R5], R0 ;  /* 0x0000000005007388 */ /* 0x0041e20000000800 */
[----:B------:R-:W-:Y:S06]  /*0110*/  BAR.SYNC.DEFER_BLOCKING 0x0 ;  /* 0x0000000000007b1d */ /* 0x000fec0000010000 */
[----:B------:R-:W-:Y:S05]  /*0120*/  BRA.U !UP0, `(.L_x_35) ;  /* 0x0000000108347547 */ /* 0x000fea000b800000 */
[----:B0-----:R-:W-:-:S07]  /*0130*/  IMAD.U32 R0, RZ, RZ, UR8 ;  /* 0x00000008ff007e24 */ /* 0x001fce000f8e00ff */
.L_x_36:
[----:B------:R-:W-:-:S04]  /*0140*/  SHF.R.U32.HI R4, RZ, 0x1, R0 ;  /* 0x00000001ff047819 */ /* 0x000fc80000011600 */
[----:B------:R-:W-:-:S13]  /*0150*/  ISETP.GE.U32.AND P1, PT, R7, R4, PT ;  /* 0x000000040700720c */ /* 0x000fda0003f26070 */
[----:B------:R-:W-:Y:S01]  /*0160*/  @!P1 IMAD R3, R4, 0x4, R5 ;  /* 0x0000000404039824 */ /* 0x000fe200078e0205 */
[----:B------:R-:W-:Y:S05]  /*0170*/  @!P1 LDS R2, [R5] ;  /* 0x0000000005029984 */ /* 0x000fea0000000800 */
[----:B------:R-:W0:Y:S02]  /*0180*/  @!P1 LDS R3, [R3] ;  /* 0x0000000003039984 */ /* 0x000e240000000800 */
[----:B0-----:R-:W-:-:S04]  /*0190*/  @!P1 FSETP.GEU.AND P2, PT, R2, R3, PT ;  /* 0x000000030200920b */ /* 0x001fc80003f4e000 */
[----:B------:R-:W-:-:S05]  /*01a0*/  @!P1 FSEL R2, R2, R3, !P2 ;  /* 0x0000000302029208 */ /* 0x000fca0005000000 */
[----:B------:R1:W-:Y:S01]  /*01b0*/  @!P1 STS [R5], R2 ;  /* 0x0000000205009388 */ /* 0x0003e20000000800 */
[----:B------:R-:W-:Y:S01]  /*01c0*/  BAR.SYNC.DEFER_BLOCKING 0x0 ;  /* 0x0000000000007b1d */ /* 0x000fe20000010000 */
[----:B------:R-:W-:Y:S01]  /*01d0*/  ISETP.GT.U32.AND P1, PT, R0, 0x3, PT ;  /* 0x000000030000780c */ /* 0x000fe20003f24070 */
[----:B------:R-:W-:-:S12]  /*01e0*/  IMAD.MOV.U32 R0, RZ, RZ, R4 ;  /* 0x000000ffff007224 */ /* 0x000fd800078e0004 */
[----:B-1----:R-:W-:Y:S05]  /*01f0*/  @P1 BRA `(.L_x_36) ;  /* 0xfffffffc00d01947 */ /* 0x002fea000383ffff */
.L_x_35:
[----:B------:R-:W-:Y:S05]  /*0200*/  @P0 EXIT ;  /* 0x000000000000094d */ /* 0x000fea0003800000 */
[----:B------:R-:W0:Y:S02]  /*0210*/  LDC.64 R2, c[0x0][0x388] ;  /* 0x0000e200ff027b82 */ /* 0x000e240000000a00 */
[----:B0-----:R-:W2:Y:S06]  /*0220*/  LDG.E R5, desc[UR6][R2.64] ;  /* 0x0000000602057981 */ /* 0x001eac000c1e1900 */
[----:B------:R-:W0:Y:S01]  /*0230*/  S2UR UR5, SR_CgaCtaId ;  /* 0x00000000000579c3 */ /* 0x000e220000008800 */
[----:B------:R-:W-:Y:S02]  /*0240*/  UMOV UR4, 0x400 ;  /* 0x0000040000047882 */ /* 0x000fe40000000000 */
[----:B0-----:R-:W-:-:S09]  /*0250*/  ULEA UR4, UR5, UR4, 0x18 ;  /* 0x0000000405047291 */ /* 0x001fd2000f8ec0ff */
[----:B------:R-:W2:Y:S02]  /*0260*/  LDS R0, [UR4] ;  /* 0x00000004ff007984 */ /* 0x000ea40008000800 */
[----:B--2---:R-:W-:-:S04]  /*0270*/  FSETP.GEU.AND P0, PT, R0, R5, PT ;  /* 0x000000050000720b */ /* 0x004fc80003f0e000 */
[----:B------:R-:W-:-:S05]  /*0280*/  FSEL R5, R0, R5, !P0 ;  /* 0x0000000500057208 */ /* 0x000fca0004000000 */
[----:B------:R-:W-:Y:S01]  /*0290*/  STG.E desc[UR6][R2.64], R5 ;  /* 0x0000000502007986 */ /* 0x000fe2000c101906 */
[----:B------:R-:W-:Y:S05]  /*02a0*/  EXIT ;  /* 0x000000000000794d */ /* 0x000fea0003800000 */
.L_x_37:
        /* <DEDUP_REMOVED lines=13> */
.L_x_73:


//--------------------- .text._Z31find_global_best_and_update_posPfS_S_S_ii --------------------------
	.section	.text._Z31find_global_best_and_update_posPfS_S_S_ii,"ax",@progbits
	.align	128
        .global         _Z31find_global_best_and_update_posPfS_S_S_ii
        .type           _Z31find_global_best_and_update_posPfS_S_S_ii,@function
        .size           _Z31find_global_best_and_update_posPfS_S_S_ii,(.L_x_74 - _Z31find_global_best_and_update_posPfS_S_S_ii)
        .other          _Z31find_global_best_and_update_posPfS_S_S_ii,@"STO_CUDA_ENTRY STV_DEFAULT"
_Z31find_global_best_and_update_posPfS_S_S_ii:
.text._Z31find_global_best_and_update_posPfS_S_S_ii:
        /* <DEDUP_REMOVED lines=9> */
[----:B------:R-:W0:Y:S01]  /*0090*/  LDCU UR4, c[0x0][0x360] ;  /* 0x00006c00ff0477ac */ /* 0x000e220008000800 */
[----:B------:R-:W-:Y:S01]  /*00a0*/  MOV R0, 0x400 ;  /* 0x0000040000007802 */ /* 0x000fe20000000f00 */
[----:B------:R-:W-:Y:S01]  /*00b0*/  IMAD.MOV.U32 R5, RZ, RZ, -0x1 ;  /* 0xffffffffff057424 */ /* 0x000fe200078e00ff */
[----:B------:R-:W1:Y:S01]  /*00c0*/  S2R R7, SR_CgaCtaId ;  /* 0x0000000000077919 */ /* 0x000e620000008800 */
[----:B------:R-:W-:Y:S01]  /*00d0*/  @!P0 IMAD.MOV.U32 R5, RZ, RZ, R9 ;  /* 0x000000ffff058224 */ /* 0x000fe200078e0009 */
[----:B-1----:R-:W-:Y:S01]  /*00e0*/  LEA R7, R7, R0, 0x18 ;  /* 0x0000000007077211 */ /* 0x002fe200078ec0ff */
[----:B0-----:R-:W-:-:S05]  /*00f0*/  IMAD.U32 R0, RZ, RZ, UR4 ;  /* 0x00000004ff007e24 */ /* 0x001fca000f8e00ff */
[C---:B------:R-:W-:Y:S02]  /*0100*/  ISETP.GE.U32.AND P0, PT, R0.reuse, 0x2, PT ;  /* 0x000000020000780c */ /* 0x040fe40003f06070 */
[----:B------:R-:W-:Y:S01]  /*0110*/  LEA R6, R0, R7, 0x2 ;  /* 0x0000000700067211 */ /* 0x000fe200078e10ff */
[----:B------:R-:W-:-:S04]  /*0120*/  IMAD R7, R9, 0x4, R7 ;  /* 0x0000000409077824 */ /* 0x000fc800078e0207 */
[----:B------:R-:W-:Y:S01]  /*0130*/  IMAD R8, R9, 0x4, R6 ;  /* 0x0000000409087824 */ /* 0x000fe200078e0206 */
[----:B--2---:R0:W-:Y:S04]  /*0140*/  STS [R7], R4 ;  /* 0x0000000407007388 */ /* 0x0041e80000000800 */
[----:B------:R0:W-:Y:S01]  /*0150*/  STS [R8], R5 ;  /* 0x0000000508007388 */ /* 0x0001e20000000800 */
[----:B------:R-:W-:Y:S06]  /*0160*/  BAR.SYNC.DEFER_BLOCKING 0x0 ;  /* 0x0000000000007b1d */ /* 0x000fec0000010000 */
[----:B------:R-:W-:Y:S05]  /*0170*/  @!P0 BRA `(.L_x_38) ;  /* 0x0000000000448947 */ /* 0x000fea0003800000 */
.L_x_41:
[----:B0-----:R-:W-:Y:S01]  /*0180*/  MOV R4, R0 ;  /* 0x0000000000047202 */ /* 0x001fe20000000f00 */
[----:B------:R-:W-:Y:S01]  /*0190*/  BSSY.RECONVERGENT B0, `(.L_x_39) ;  /* 0x000000c000007945 */ /* 0x000fe20003800200 */
[----:B------:R-:W-:-:S04]  /*01a0*/  SHF.R.U32.HI R0, RZ, 0x1, R0 ;  /* 0x00000001ff007819 */ /* 0x000fc80000011600 */
[----:B------:R-:W-:-:S13]  /*01b0*/  ISETP.GE.U32.AND P0, PT, R9, R0, PT ;  /* 0x000000000900720c */ /* 0x000fda0003f06070 */
[----:B------:R-:W-:Y:S05]  /*01c0*/  @P0 BRA `(.L_x_40) ;  /* 0x0000000000200947 */ /* 0x000fea0003800000 */
[----:B------:R-:W-:Y:S01]  /*01d0*/  IMAD R2, R0, 0x4, R7 ;  /* 0x0000000400027824 */ /* 0x000fe200078e0207 */
[----:B------:R-:W-:Y:S05]  /*01e0*/  LDS R3, [R7] ;  /* 0x0000000007037984 */ /* 0x000fea0000000800 */
[----:B------:R-:W0:Y:S02]  /*01f0*/  LDS R2, [R2] ;  /* 0x0000000002027984 */ /* 0x000e240000000800 */
[----:B0-----:R-:W-:-:S13]  /*0200*/  FSETP.GEU.AND P0, PT, R2, R3, PT ;  /* 0x000000030200720b */ /* 0x001fda0003f0e000 */
[----:B------:R-:W-:Y:S01]  /*0210*/  @!P0 IMAD R3, R0, 0x4, R8 ;  /* 0x0000000400038824 */ /* 0x000fe200078e0208 */
[----:B------:R-:W-:Y:S05]  /*0220*/  @!P0 STS [R7], R2 ;  /* 0x0000000207008388 */ /* 0x000fea0000000800 */
[----:B------:R-:W0:Y:S04]  /*0230*/  @!P0 LDS R3, [R3] ;  /* 0x0000000003038984 */ /* 0x000e280000000800 */
[----:B0-----:R0:W-:Y:S02]  /*0240*/  @!P0 STS [R8], R3 ;  /* 0x0000000308008388 */ /* 0x0011e40000000800 */
.L_x_40:
[----:B------:R-:W-:Y:S05]  /*0250*/  BSYNC.RECONVERGENT B0 ;  /* 0x0000000000007941 */ /* 0x000fea0003800200 */
.L_x_39:
[----:B------:R-:W-:Y:S01]  /*0260*/  BAR.SYNC.DEFER_BLOCKING 0x0 ;  /* 0x0000000000007b1d */ /* 0x000fe20000010000 */
[----:B------:R-:W-:-:S13]  /*0270*/  ISETP.GT.U32.AND P0, PT, R4, 0x3, PT ;  /* 0x000000030400780c */ /* 0x000fda0003f04070 */
[----:B------:R-:W-:Y:S05]  /*0280*/  @P0 BRA `(.L_x_41) ;  /* 0xfffffffc00bc0947 */ /* 0x000fea000383ffff */
.L_x_38:
[----:B------:R-:W-:-:S13]  /*0290*/  ISETP.NE.AND P0, PT, R9, RZ, PT ;  /* 0x000000ff0900720c */ /* 0x000fda0003f05270 */
[----:B------:R-:W-:Y:S05]  /*02a0*/  @P0 EXIT ;  /* 0x000000000000094d */ /* 0x000fea0003800000 */
[----:B0-----:R-:W0:Y:S02]  /*02b0*/  LDC.64 R4, c[0x0][0x390] ;  /* 0x0000e400ff047b82 */ /* 0x001e240000000a00 */
[----:B0-----:R-:W2:Y:S06]  /*02c0*/  LDG.E R0, desc[UR8][R4.64] ;  /* 0x0000000804007981 */ /* 0x001eac000c1e1900 */
[----:B------:R-:W0:Y:S01]  /*02d0*/  S2UR UR5, SR_CgaCtaId ;  /* 0x00000000000579c3 */ /* 0x000e220000008800 */
[----:B------:R-:W-:Y:S02]  /*02e0*/  UMOV UR4, 0x400 ;  /* 0x0000040000047882 */ /* 0x000fe40000000000 */
[----:B0-----:R-:W-:-:S09]  /*02f0*/  ULEA UR4, UR5, UR4, 0x18 ;  /* 0x0000000405047291 */ /* 0x001fd2000f8ec0ff */
[----:B------:R-:W2:Y:S02]  /*0300*/  LDS R3, [UR4] ;  /* 0x00000004ff037984 */ /* 0x000ea40008000800 */
[----:B--2---:R-:W-:-:S13]  /*0310*/  FSETP.GEU.AND P0, PT, R3, R0, PT ;  /* 0x000000000300720b */ /* 0x004fda0003f0e000 */
[----:B------:R-:W-:Y:S05]  /*0320*/  @P0 EXIT ;  /* 0x000000000000094d */ /* 0x000fea0003800000 */
[----:B------:R-:W0:Y:S01]  /*0330*/  LDC R2, c[0x0][0x3a4] ;  /* 0x0000e900ff027b82 */ /* 0x000e220000000800 */
[----:B------:R1:W-:Y:S01]  /*0340*/  STG.E desc[UR8][R4.64], R3 ;  /* 0x0000000304007986 */ /* 0x0003e2000c101908 */
[----:B0-----:R-:W-:-:S13]  /*0350*/  ISETP.GE.AND P0, PT, R2, 0x1, PT ;  /* 0x000000010200780c */ /* 0x001fda0003f06270 */
[----:B-1----:R-:W-:Y:S05]  /*0360*/  @!P0 EXIT ;  /* 0x000000000000894d */ /* 0x002fea0003800000 */
[----:B------:R-:W0:Y:S01]  /*0370*/  LDS R5, [R6] ;  /* 0x0000000006057984 */ /* 0x000e220000000800 */
[C---:B------:R-:W-:Y:S01]  /*0380*/  ISETP.GE.U32.AND P1, PT, R2.reuse, 0x10, PT ;  /* 0x000000100200780c */ /* 0x040fe20003f26070 */
[----:B------:R-:W-:Y:S01]  /*0390*/  IMAD.MOV.U32 R3, RZ, RZ, RZ ;  /* 0x000000ffff037224 */ /* 0x000fe200078e00ff */
[----:B------:R-:W-:-:S04]  /*03a0*/  LOP3.LUT R8, R2, 0xf, RZ, 0xc0, !PT ;  /* 0x0000000f02087812 */ /* 0x000fc800078ec0ff */
[----:B------:R-:W-:Y:S01]  /*03b0*/  ISETP.NE.AND P0, PT, R8, RZ, PT ;  /* 0x000000ff0800720c */ /* 0x000fe20003f05270 */
[----:B0-----:R-:W-:-:S06]  /*03c0*/  IMAD R0, R5, R2, RZ ;  /* 0x0000000205007224 */ /* 0x001fcc00078e02ff */
[----:B------:R-:W-:Y:S06]  /*03d0*/  @!P1 BRA `(.L_x_42) ;  /* 0x0000000000d89947 */ /* 0x000fec0003800000 */
[----:B------:R-:W0:Y:S01]  /*03e0*/  LDCU.64 UR4, c[0x0][0x398] ;  /* 0x00007300ff0477ac */ /* 0x000e220008000a00 */
[----:B------:R-:W-:Y:S02]  /*03f0*/  LOP3.LUT R3, R2, 0x7ffffff0, RZ, 0xc0, !PT ;  /* 0x7ffffff002037812 */ /* 0x000fe400078ec0ff */
[----:B------:R-:W-:Y:S01]  /*0400*/  MOV R10, R0 ;  /* 0x00000000000a7202 */ /* 0x000fe20000000f00 */
[----:B------:R-:W1:Y:S02]  /*0410*/  LDCU.64 UR6, c[0x0][0x388] ;  /* 0x00007100ff0677ac */ /* 0x000e640008000a00 */
[----:B------:R-:W-:Y:S01]  /*0420*/  IMAD.MOV R9, RZ, RZ, -R3 ;  /* 0x000000ffff097224 */ /* 0x000fe200078e0a03 */
[----:B0-----:R-:W-:-:S04]  /*0430*/  UIADD3 UR4, UP1, UPT, UR4, 0x20, URZ ;  /* 0x0000002004047890 */ /* 0x001fc8000ff3e0ff */
[----:B------:R-:W-:Y:S02]  /*0440*/  UIADD3.X UR5, UPT, UPT, URZ, UR5, URZ, UP1, !UPT ;  /* 0x00000005ff057290 */ /* 0x000fe40008ffe4ff */
[----:B-1----:R-:W-:Y:S01]  /*0450*/  UIADD3 UR6, UP0, UPT, UR6, 0x20, URZ ;  /* 0x0000002006067890 */ /* 0x002fe2000ff1e0ff */
[----:B------:R-:W-:-:S03]  /*0460*/  IMAD.U32 R12, RZ, RZ, UR4 ;  /* 0x00000004ff0c7e24 */ /* 0x000fc6000f8e00ff */
[----:B------:R-:W-:Y:S01]  /*0470*/  MOV R19, UR5 ;  /* 0x0000000500137c02 */ /* 0x000fe20008000f00 */
[----:B------:R-:W-:-:S12]  /*0480*/  UIADD3.X UR7, UPT, UPT, URZ, UR7, URZ, UP0, !UPT ;  /* 0x00000007ff077290 */ /* 0x000fd800087fe4ff */
.L_x_43:
[----:B------:R-:W-:Y:S02]  /*0490*/  IMAD.U32 R6, RZ, RZ, UR6 ;  /* 0x00000006ff067e24 */ /* 0x000fe4000f8e00ff */
[----:B------:R-:W-:Y:S02]  /*04a0*/  IMAD.U32 R7, RZ, RZ, UR7 ;  /* 0x00000007ff077e24 */ /* 0x000fe4000f8e00ff */
[----:B------:R-:W-:-:S05]  /*04b0*/  IMAD.WIDE R6, R10, 0x4, R6 ;  /* 0x000000040a067825 */ /* 0x000fca00078e0206 */
[----:B0-----:R-:W2:Y:S01]  /*04c0*/  LDG.E R11, desc[UR8][R6.64+-0x20] ;  /* 0xffffe008060b7981 */ /* 0x001ea2000c1e1900 */
[----:B------:R-:W-:Y:S01]  /*04d0*/  MOV R4, R12 ;  /* 0x0000000c00047202 */ /* 0x000fe20000000f00 */
[----:B------:R-:W-:-:S05]  /*04e0*/  IMAD.MOV.U32 R5, RZ, RZ, R19 ;  /* 0x000000ffff057224 */ /* 0x000fca00078e0013 */
        /* <DEDUP_REMOVED lines=30> */
[----:B------:R-:W-:Y:S01]  /*06d0*/  VIADD R9, R9, 0x10 ;  /* 0x0000001009097836 */ /* 0x000fe20000000000 */
[----:B------:R-:W-:Y:S01]  /*06e0*/  IADD3 R12, P2, PT, R4, 0x40, RZ ;  /* 0x00000040040c7810 */ /* 0x000fe20007f5e0ff */
[----:B------:R-:W-:-:S03]  /*06f0*/  VIADD R10, R10, 0x10 ;  /* 0x000000100a0a7836 */ /* 0x000fc60000000000 */
[----:B------:R-:W-:Y:S02]  /*0700*/  ISETP.NE.AND P1, PT, R9, RZ, PT ;  /* 0x000000ff0900720c */ /* 0x000fe40003f25270 */
[----:B----4-:R-:W-:Y:S01]  /*0710*/  IADD3.X R19, PT, PT, RZ, R5, RZ, P2, !PT ;  /* 0x00000005ff137210 */ /* 0x010fe200017fe4ff */
[----:B--2---:R0:W-:Y:S10]  /*0720*/  STG.E desc[UR8][R4.64+0x1c], R17 ;  /* 0x00001c1104007986 */ /* 0x0041f4000c101908 */
[----:B------:R-:W-:Y:S05]  /*0730*/  @P1 BRA `(.L_x_43) ;  /* 0xfffffffc00541947 */ /* 0x000fea000383ffff */
.L_x_42:
[----:B------:R-:W-:Y:S05]  /*0740*/  @!P0 EXIT ;  /* 0x000000000000894d */ /* 0x000fea0003800000 */
[----:B------:R-:W-:Y:S02]  /*0750*/  ISETP.GE.U32.AND P0, PT, R8, 0x8, PT ;  /* 0x000000080800780c */ /* 0x000fe40003f06070 */
[----:B------:R-:W-:-:S04]  /*0760*/  LOP3.LUT R10, R2, 0x7, RZ, 0xc0, !PT ;  /* 0x00000007020a7812 */ /* 0x000fc800078ec0ff */
[----:B------:R-:W-:-:S07]  /*0770*/  ISETP.NE.AND P1, PT, R10, RZ, PT ;  /* 0x000000ff0a00720c */ /* 0x000fce0003f25270 */
[----:B------:R-:W-:Y:S06]  /*0780*/  @!P0 BRA `(.L_x_44) ;  /* 0x0000000000588947 */ /* 0x000fec0003800000 */
[----:B0-----:R-:W0:Y:S01]  /*0790*/  LDC.64 R4, c[0x0][0x388] ;  /* 0x0000e200ff047b82 */ /* 0x001e220000000a00 */
[----:B------:R-:W-:-:S04]  /*07a0*/  IMAD.IADD R7, R0, 0x1, R3 ;  /* 0x0000000100077824 */ /* 0x000fc800078e0203 */
[----:B0-----:R-:W-:-:S03]  /*07b0*/  IMAD.WIDE R4, R7, 0x4, R4 ;  /* 0x0000000407047825 */ /* 0x001fc600078e0204 */
[----:B------:R-:W0:Y:S02]  /*07c0*/  LDC.64 R6, c[0x0][0x398] ;  /* 0x0000e600ff067b82 */ /* 0x000e240000000a00 */
[----:B------:R-:W2:Y:S01]  /*07d0*/  LDG.E R9, desc[UR8][R4.64] ;  /* 0x0000000804097981 */ /* 0x000ea2000c1e1900 */
[----:B0-----:R-:W-:-:S05]  /*07e0*/  IMAD.WIDE.U32 R6, R3, 0x4, R6 ;  /* 0x0000000403067825 */ /* 0x001fca00078e0006 */
        /* <DEDUP_REMOVED lines=16> */
.L_x_44:
[----:B------:R-:W-:Y:S05]  /*08f0*/  @!P1 EXIT ;  /* 0x000000000000994d */ /* 0x000fea0003800000 */
[----:B------:R-:W-:Y:S02]  /*0900*/  ISETP.GE.U32.AND P0, PT, R10, 0x4, PT ;  /* 0x000000040a00780c */ /* 0x000fe40003f06070 */
[----:B------:R-:W-:-:S04]  /*0910*/  LOP3.LUT R2, R2, 0x3, RZ, 0xc0, !PT ;  /* 0x0000000302027812 */ /* 0x000fc800078ec0ff */
[----:B------:R-:W-:-:S07]  /*0920*/  ISETP.NE.AND P1, PT, R2, RZ, PT ;  /* 0x000000ff0200720c */ /* 0x000fce0003f25270 */
[----:B------:R-:W-:Y:S06]  /*0930*/  @!P0 BRA `(.L_x_45) ;  /* 0x0000000000388947 */ /* 0x000fec0003800000 */
[----:B0-----:R-:W0:Y:S01]  /*0940*/  LDC.64 R4, c[0x0][0x388] ;  /* 0x0000e200ff047b82 */ /* 0x001e220000000a00 */
[----:B--2---:R-:W-:-:S04]  /*0950*/  IMAD.IADD R7, R0, 0x1, R3 ;  /* 0x0000000100077824 */ /* 0x004fc800078e0203 */
        /* <DEDUP_REMOVED lines=9> */
[----:B------:R-:W2:Y:S01]  /*09f0*/  LDG.E R15, desc[UR8][R4.64+0xc] ;  /* 0x00000c08040f7981 */ /* 0x000ea2000c1e1900 */
[----:B------:R-:W-:-:S03]  /*0a00*/  VIADD R3, R3, 0x4 ;  /* 0x0000000403037836 */ /* 0x000fc60000000000 */
[----:B--2---:R1:W-:Y:S04]  /*0a10*/  STG.E desc[UR8][R6.64+0xc], R15 ;  /* 0x00000c0f06007986 */ /* 0x0043e8000c101908 */
.L_x_45:
[----:B------:R-:W-:Y:S05]  /*0a20*/  @!P1 EXIT ;  /* 0x000000000000994d */ /* 0x000fea0003800000 */
[----:B0-----:R-:W0:Y:S01]  /*0a30*/  LDC.64 R4, c[0x0][0x398] ;  /* 0x0000e600ff047b82 */ /* 0x001e220000000a00 */
[----:B-12---:R-:W-:Y:S01]  /*0a40*/  IADD3 R9, PT, PT, R0, R3, RZ ;  /* 0x0000000300097210 */ /* 0x006fe20007ffe0ff */
[----:B------:R-:W-:-:S06]  /*0a50*/  IMAD.MOV R0, RZ, RZ, -R2 ;  /* 0x000000ffff007224 */ /* 0x000fcc00078e0a02 */
[----:B------:R-:W1:Y:S01]  /*0a60*/  LDC.64 R6, c[0x0][0x388] ;  /* 0x0000e200ff067b82 */ /* 0x000e620000000a00 */
[----:B0-----:R-:W-:-:S04]  /*0a70*/  IMAD.WIDE.U32 R4, R3, 0x4, R4 ;  /* 0x0000000403047825 */ /* 0x001fc800078e0004 */
[----:B------:R-:W-:-:S07]  /*0a80*/  IMAD.MOV.U32 R11, RZ, RZ, R5 ;  /* 0x000000ffff0b7224 */ /* 0x000fce00078e0005 */
.L_x_46:
[----:B01----:R-:W-:-:S05]  /*0a90*/  IMAD.WIDE R2, R9, 0x4, R6 ;  /* 0x0000000409027825 */ /* 0x003fca00078e0206 */
[----:B------:R0:W2:Y:S01]  /*0aa0*/  LDG.E R5, desc[UR8][R2.64] ;  /* 0x0000000802057981 */ /* 0x0000a2000c1e1900 */
[----:B------:R-:W-:Y:S01]  /*0ab0*/  VIADD R0, R0, 0x1 ;  /* 0x0000000100007836 */ /* 0x000fe20000000000 */
[----:B------:R-:W-:-:S04]  /*0ac0*/  IADD3 R9, PT, PT, R9, 0x1, RZ ;  /* 0x0000000109097810 */ /* 0x000fc80007ffe0ff */
[----:B------:R-:W-:Y:S02]  /*0ad0*/  ISETP.NE.AND P0, PT, R0, RZ, PT ;  /* 0x000000ff0000720c */ /* 0x000fe40003f05270 */
[----:B0-----:R-:W-:Y:S01]  /*0ae0*/  MOV R2, R4 ;  /* 0x0000000400027202 */ /* 0x001fe20000000f00 */
[----:B------:R-:W-:Y:S01]  /*0af0*/  IMAD.MOV.U32 R3, RZ, RZ, R11 ;  /* 0x000000ffff037224 */ /* 0x000fe200078e000b */
[----:B------:R-:W-:-:S05]  /*0b00*/  IADD3 R4, P1, PT, R4, 0x4, RZ ;  /* 0x0000000404047810 */ /* 0x000fca0007f3e0ff */
[----:B------:R-:W-:Y:S01]  /*0b10*/  IMAD.X R11, RZ, RZ, R11, P1 ;  /* 0x000000ffff0b7224 */ /* 0x000fe200008e060b */
[----:B--2---:R0:W-:Y:S03]  /*0b20*/  STG.E desc[UR8][R2.64], R5 ;  /* 0x0000000502007986 */ /* 0x0041e6000c101908 */
[----:B------:R-:W-:Y:S05]  /*0b30*/  @P0 BRA `(.L_x_46) ;  /* 0xfffffffc00d40947 */ /* 0x000fea000383ffff */
[----:B------:R-:W-:Y:S05]  /*0b40*/  EXIT ;  /* 0x000000000000794d */ /* 0x000fea0003800000 */
.L_x_47:
        /* <DEDUP_REMOVED lines=11> */
.L_x_74:


//--------------------- .text._Z36find_global_best_and_update_pos_warpPfS_S_S_ii --------------------------
	.section	.text._Z36find_global_best_and_update_pos_warpPfS_S_S_ii,"ax",@progbits
	.align	128
        .global         _Z36find_global_best_and_update_pos_warpPfS_S_S_ii
        .type           _Z36find_global_best_and_update_pos_warpPfS_S_S_ii,@function
        .size           _Z36find_global_best_and_update_pos_warpPfS_S_S_ii,(.L_x_75 - _Z36find_global_best_and_update_pos_warpPfS_S_S_ii)
        .other          _Z36find_global_best_and_update_pos_warpPfS_S_S_ii,@"STO_CUDA_ENTRY STV_DEFAULT"
_Z36find_global_best_and_update_pos_warpPfS_S_S_ii:
.text._Z36find_global_best_and_update_pos_warpPfS_S_S_ii:
        /* <DEDUP_REMOVED lines=9> */
[----:B------:R-:W-:Y:S01]  /*0090*/  VOTE.ANY R5, PT, PT ;  /* 0x0000000000057806 */ /* 0x000fe200038e0100 */
[----:B------:R-:W0:Y:S01]  /*00a0*/  LDCU UR6, c[0x0][0x360] ;  /* 0x00006c00ff0677ac */ /* 0x000e220008000800 */
[----:B------:R-:W1:Y:S01]  /*00b0*/  S2UR UR7, SR_CgaCtaId ;  /* 0x00000000000779c3 */ /* 0x000e620000008800 */
[----:B------:R-:W3:Y:S01]  /*00c0*/  SHFL.DOWN PT, R4, R11, 0x10, 0x1f ;  /* 0x0a001f000b047f89 */ /* 0x000ee200000e0000 */
[----:B------:R-:W-:Y:S01]  /*00d0*/  UMOV UR4, 0x400 ;  /* 0x0000040000047882 */ /* 0x000fe20000000000 */
[----:B0-----:R-:W-:Y:S02]  /*00e0*/  ULOP3.LUT UP0, URZ, UR6, 0x1f, URZ, 0xc0, !UPT ;  /* 0x0000001f06ff7892 */ /* 0x001fe4000f80c0ff */
[----:B------:R-:W-:Y:S02]  /*00f0*/  USHF.R.U32.HI UR5, URZ, 0x5, UR6 ;  /* 0x00000005ff057899 */ /* 0x000fe40008011606 */
[----:B------:R-:W-:-:S02]  /*0100*/  ULEA.HI UR6, UR6, 0x1, URZ, 0x1b ;  /* 0x0000000106067891 */ /* 0x000fc4000f8fd8ff */
[----:B-1----:R-:W-:Y:S01]  /*0110*/  ULEA UR7, UR7, UR4, 0x18 ;  /* 0x0000000407077291 */ /* 0x002fe2000f8ec0ff */
[----:B---3--:R-:W-:-:S04]  /*0120*/  VIMNMX R6, PT, PT, R4, R11, PT ;  /* 0x0000000b04067248 */ /* 0x008fc80003fe0100 */
[----:B------:R-:W-:-:S04]  /*0130*/  @!UP0 UIADD3 UR6, UPT, UPT, UR5, URZ, URZ ;  /* 0x000000ff05068290 */ /* 0x000fc8000fffe0ff */
[----:B------:R-:W-:Y:S01]  /*0140*/  ULEA UR11, UR6, UR7, 0x2 ;  /* 0x00000007060b7291 */ /* 0x000fe2000f8e10ff */
[----:B--2---:R-:W0:Y:S02]  /*0150*/  SHFL.DOWN PT, R7, R0, 0x10, 0x1f ;  /* 0x0a001f0000077f89 */ /* 0x004e2400000e0000 */
[CC--:B0-----:R-:W-:Y:S02]  /*0160*/  FSETP.GT.AND P0, PT, R0.reuse, R7.reuse, PT ;  /* 0x000000070000720b */ /* 0x0c1fe40003f04000 */
[----:B------:R-:W-:Y:S02]  /*0170*/  FSETP.NEU.AND P1, PT, R0, R7, PT ;  /* 0x000000070000720b */ /* 0x000fe40003f2d000 */
[----:B------:R-:W-:-:S05]  /*0180*/  FSEL R8, R7, R0, P0 ;  /* 0x0000000007087208 */ /* 0x000fca0000000000 */
[----:B------:R-:W0:Y:S04]  /*0190*/  SHFL.DOWN PT, R9, R8, 0x8, 0x1f ;  /* 0x09001f0008097f89 */ /* 0x000e2800000e0000 */
[----:B------:R-:W-:-:S05]  /*01a0*/  @!P0 SEL R4, R6, R11, !P1 ;  /* 0x0000000b06048207 */ /* 0x000fca0004800000 */
[----:B------:R-:W1:Y:S01]  /*01b0*/  SHFL.DOWN PT, R7, R4, 0x8, 0x1f ;  /* 0x09001f0004077f89 */ /* 0x000e6200000e0000 */
[CC--:B0-----:R-:W-:Y:S02]  /*01c0*/  FSETP.GT.AND P0, PT, R8.reuse, R9.reuse, PT ;  /* 0x000000090800720b */ /* 0x0c1fe40003f04000 */
[----:B------:R-:W-:Y:S02]  /*01d0*/  FSETP.NEU.AND P1, PT, R8, R9, PT ;  /* 0x000000090800720b */ /* 0x000fe40003f2d000 */
[----:B------:R-:W-:-:S05]  /*01e0*/  FSEL R0, R9, R8, P0 ;  /* 0x0000000809007208 */ /* 0x000fca0000000000 */
[----:B------:R-:W0:Y:S06]  /*01f0*/  SHFL.DOWN PT, R3, R0, 0x4, 0x1f ;  /* 0x08801f0000037f89 */ /* 0x000e2c00000e0000 */
[----:B-1----:R-:W-:-:S04]  /*0200*/  @!P1 VIMNMX R4, PT, PT, R4, R7, PT ;  /* 0x0000000704049248 */ /* 0x002fc80003fe0100 */
[----:B------:R-:W-:-:S05]  /*0210*/  SEL R2, R7, R4, P0 ;  /* 0x0000000407027207 */ /* 0x000fca0000000000 */
        /* <DEDUP_REMOVED lines=8> */
[CC--:B0-----:R-:W-:Y:S02]  /*02a0*/  FSETP.NEU.AND P1, PT, R6.reuse, R3.reuse, PT ;  /* 0x000000030600720b */ /* 0x0c1fe40003f2d000 */
[----:B------:R-:W-:-:S04]  /*02b0*/  FSETP.GT.AND P0, PT, R6, R3, PT ;  /* 0x000000030600720b */ /* 0x000fc80003f04000 */
[----:B------:R-:W-:-:S05]  /*02c0*/  FSEL R0, R3, R6, P0 ;  /* 0x0000000603007208 */ /* 0x000fca0000000000 */
[----:B------:R-:W0:Y:S02]  /*02d0*/  SHFL.DOWN PT, R3, R0, 0x1, 0x1f ;  /* 0x08201f0000037f89 */ /* 0x000e2400000e0000 */
[----:B-1----:R-:W-:-:S04]  /*02e0*/  @!P1 VIMNMX R4, PT, PT, R4, R7, PT ;  /* 0x0000000704049248 */ /* 0x002fc80003fe0100 */
[----:B------:R-:W-:Y:S02]  /*02f0*/  SEL R2, R7, R4, P0 ;  /* 0x0000000407027207 */ /* 0x000fe40000000000 */
[----:B------:R-:W-:-:S03]  /*0300*/  LOP3.LUT P0, RZ, R11, 0x1f, RZ, 0xc0, !PT ;  /* 0x0000001f0bff7812 */ /* 0x000fc6000780c0ff */
[----:B------:R-:W1:Y:S10]  /*0310*/  SHFL.DOWN PT, R7, R2, 0x1, 0x1f ;  /* 0x08201f0002077f89 */ /* 0x000e7400000e0000 */
[----:B------:R-:W-:-:S02]  /*0320*/  @!P0 SHF.R.U32.HI R4, RZ, 0x3, R11 ;  /* 0x00000003ff048819 */ /* 0x000fc4000001160b */
[CC--:B0-----:R-:W-:Y:S02]  /*0330*/  FSETP.NEU.AND P2, PT, R0.reuse, R3.reuse, PT ;  /* 0x000000030000720b */ /* 0x0c1fe40003f4d000 */
[----:B------:R-:W-:Y:S02]  /*0340*/  FSETP.GT.AND P1, PT, R0, R3, PT ;  /* 0x000000030000720b */ /* 0x000fe40003f24000 */
[----:B------:R-:W-:Y:S02]  /*0350*/  @!P0 LOP3.LUT R4, R4, 0x7c, RZ, 0xc0, !PT ;  /* 0x0000007c04048812 */ /* 0x000fe400078ec0ff */
[----:B------:R-:W-:-:S05]  /*0360*/  FSEL R3, R3, R0, P1 ;  /* 0x0000000003037208 */ /* 0x000fca0000800000 */
[----:B------:R0:W-:Y:S02]  /*0370*/  @!P0 STS [R4+UR7], R3 ;  /* 0x0000000304008988 */ /* 0x0001e40008000807 */
[----:B-1----:R-:W-:-:S04]  /*0380*/  @!P2 VIMNMX R2, PT, PT, R2, R7, PT ;  /* 0x000000070202a248 */ /* 0x002fc80003fe0100 */
[----:B------:R-:W-:Y:S02]  /*0390*/  SEL R7, R7, R2, P1 ;  /* 0x0000000207077207 */ /* 0x000fe40000800000 */
[----:B------:R-:W-:-:S03]  /*03a0*/  ISETP.NE.AND P1, PT, R11, RZ, PT ;  /* 0x000000ff0b00720c */ /* 0x000fc60003f25270 */
[----:B------:R0:W-:Y:S01]  /*03b0*/  @!P0 STS [R4+UR11], R7 ;  /* 0x0000000704008988 */ /* 0x0001e2000800080b */
[----:B------:R-:W-:Y:S09]  /*03c0*/  BAR.SYNC.DEFER_BLOCKING 0x0 ;  /* 0x0000000000007b1d */ /* 0x000ff20000010000 */
[----:B0-----:R-:W-:Y:S05]  /*03d0*/  @P1 EXIT ;  /* 0x000000000000194d */ /* 0x001fea0003800000 */
[----:B------:R-:W-:Y:S01]  /*03e0*/  UISETP.NE.AND UP0, UPT, UR6, URZ, UPT ;  /* 0x000000ff0600728c */ /* 0x000fe2000bf05270 */
[----:B------:R-:W-:Y:S02]  /*03f0*/  IMAD.MOV.U32 R3, RZ, RZ, -0x1 ;  /* 0xffffffffff037424 */ /* 0x000fe400078e00ff */
[----:B------:R-:W-:-:S06]  /*0400*/  IMAD.MOV.U32 R7, RZ, RZ, 0x7f800000 ;  /* 0x7f800000ff077424 */ /* 0x000fcc00078e00ff */
[----:B------:R-:W-:Y:S05]  /*0410*/  BRA.U !UP0, `(.L_x_48) ;  /* 0x00000005086c7547 */ /* 0x000fea000b800000 */
[----:B------:R-:W-:Y:S01]  /*0420*/  UISETP.GE.U32.AND UP0, UPT, UR6, 0x4, UPT ;  /* 0x000000040600788c */ /* 0x000fe2000bf06070 */
[----:B------:R-:W-:Y:S01]  /*0430*/  IMAD.MOV.U32 R7, RZ, RZ, 0x7f800000 ;  /* 0x7f800000ff077424 */ /* 0x000fe200078e00ff */
[----:B------:R-:W-:Y:S01]  /*0440*/  ULOP3.LUT UR9, UR6, 0x3, URZ, 0xc0, !UPT ;  /* 0x0000000306097892 */ /* 0x000fe2000f8ec0ff */
[----:B------:R-:W-:Y:S01]  /*0450*/  IMAD.MOV.U32 R3, RZ, RZ, -0x1 ;  /* 0xffffffffff037424 */ /* 0x000fe200078e00ff */
[----:B------:R-:W-:-:S05]  /*0460*/  UMOV UR4, URZ ;  /* 0x000000ff00047c82 */ /* 0x000fca0008000000 */
[----:B------:R-:W-:Y:S05]  /*0470*/  BRA.U !UP0, `(.L_x_49) ;  /* 0x0000000108f07547 */ /* 0x000fea000b800000 */
[----:B------:R-:W-:Y:S01]  /*0480*/  IMAD.MOV.U32 R7, RZ, RZ, 0x7f800000 ;  /* 0x7f800000ff077424 */ /* 0x000fe200078e00ff */
[----:B------:R-:W0:Y:S01]  /*0490*/  LDCU UR16, c[0x0][0x3a0] ;  /* 0x00007400ff1077ac */ /* 0x000e220008000800 */
[----:B------:R-:W-:Y:S01]  /*04a0*/  IMAD.MOV.U32 R3, RZ, RZ, -0x1 ;  /* 0xffffffffff037424 */ /* 0x000fe200078e00ff */
[----:B------:R-:W-:Y:S01]  /*04b0*/  ULOP3.LUT UR4, UR6, 0x7c, URZ, 0xc0, !UPT ;  /* 0x0000007c06047892 */ /* 0x000fe2000f8ec0ff */
[----:B------:R-:W-:-:S11]  /*04c0*/  UMOV UR5, URZ ;  /* 0x000000ff00057c82 */ /* 0x000fd60008000000 */
.L_x_57:
[----:B------:R-:W-:Y:S02]  /*04d0*/  USHF.L.U32 UR8, UR5, 0x5, URZ ;  /* 0x0000000505087899 */ /* 0x000fe400080006ff */
[----:B------:R-:W-:Y:S02]  /*04e0*/  ULEA UR14, UR5, UR7, 0x2 ;  /* 0x00000007050e7291 */ /* 0x000fe4000f8e10ff */
[----:B0-----:R-:W-:Y:S02]  /*04f0*/  UISETP.GE.U32.AND UP1, UPT, UR8, UR16, UPT ;  /* 0x000000100800728c */ /* 0x001fe4000bf26070 */
[----:B------:R-:W-:Y:S02]  /*0500*/  ULEA UR15, UR5, UR11, 0x2 ;  /* 0x0000000b050f7291 */ /* 0x000fe4000f8e10ff */
[----:B------:R-:W-:Y:S02]  /*0510*/  UIADD3 UR5, UPT, UPT, UR5, 0x4, URZ ;  /* 0x0000000405057890 */ /* 0x000fe4000fffe0ff */
[----:B------:R-:W-:-:S02]  /*0520*/  UIADD3 UR10, UPT, UPT, UR8, 0x20, URZ ;  /* 0x00000020080a7890 */ /* 0x000fc4000fffe0ff */
[----:B------:R-:W-:Y:S02]  /*0530*/  UISETP.NE.AND UP0, UPT, UR5, UR4, UPT ;  /* 0x000000040500728c */ /* 0x000fe4000bf05270 */
[----:B------:R-:W-:Y:S01]  /*0540*/  UISETP.GE.U32.AND UP2, UPT, UR10, UR16, UPT ;  /* 0x000000100a00728c */ /* 0x000fe2000bf46070 */
[----:B-123--:R-:W-:Y:S10]  /*0550*/  BRA.U UP1, `(.L_x_50) ;  /* 0x0000000101207547 */ /* 0x00eff4000b800000 */
[----:B------:R-:W0:Y:S02]  /*0560*/  LDS R0, [UR14] ;  /* 0x0000000eff007984 */ /* 0x000e240008000800 */
[----:B0-----:R-:W-:-:S13]  /*0570*/  FSETP.GEU.AND P0, PT, R0, R7, PT ;  /* 0x000000070000720b */ /* 0x001fda0003f0e000 */
[----:B------:R-:W0:Y:S01]  /*0580*/  @!P0 LDS R3, [UR15] ;  /* 0x0000000fff038984 */ /* 0x000e220008000800 */
[----:B------:R-:W-:Y:S01]  /*0590*/  @!P0 IMAD.MOV.U32 R7, RZ, RZ, R0 ;  /* 0x000000ffff078224 */ /* 0x000fe200078e0000 */
[----:B------:R-:W-:Y:S06]  /*05a0*/  @!P0 BRA `(.L_x_50) ;  /* 0x00000000000c8947 */ /* 0x000fec0003800000 */
[----:B------:R-:W-:-:S13]  /*05b0*/  FSETP.NEU.AND P0, PT, R0, R7, PT ;  /* 0x000000070000720b */ /* 0x000fda0003f0d000 */
[----:B------:R-:W0:Y:S02]  /*05c0*/  @!P0 LDS R0, [UR15] ;  /* 0x0000000fff008984 */ /* 0x000e240008000800 */
[----:B0-----:R-:W-:-:S07]  /*05d0*/  @!P0 VIMNMX R3, PT, PT, R3, R0, PT ;  /* 0x0000000003038248 */ /* 0x001fce0003fe0100 */
.L_x_50:
[----:B------:R-:W-:Y:S05]  /*05e0*/  BRA.U UP2, `(.L_x_51) ;  /* 0x0000000102287547 */ /* 0x000fea000b800000 */
[----:B------:R-:W1:Y:S02]  /*05f0*/  LDS R0, [UR14+0x4] ;  /* 0x0000040eff007984 */ /* 0x000e640008000800 */
[----:B-1----:R-:W-:-:S13]  /*0600*/  FSETP.GEU.AND P0, PT, R0, R7, PT ;  /* 0x000000070000720b */ /* 0x002fda0003f0e000 */
[----:B------:R-:W-:Y:S05]  /*0610*/  @!P0 BRA `(.L_x_52) ;  /* 0x0000000000148947 */ /* 0x000fea0003800000 */
[----:B------:R-:W-:-:S13]  /*0620*/  FSETP.NEU.AND P0, PT, R0, R7, PT ;  /* 0x000000070000720b */ /* 0x000fda0003f0d000 */
[----:B------:R-:W-:Y:S05]  /*0630*/  @P0 BRA `(.L_x_51) ;  /* 0x0000000000140947 */ /* 0x000fea0003800000 */
[----:B------:R-:W0:Y:S02]  /*0640*/  LDS R0, [UR15+0x4] ;  /* 0x0000040fff007984 */ /* 0x000e240008000800 */
[----:B0-----:R-:W-:Y:S01]  /*0650*/  VIMNMX R3, PT, PT, R3, R0, PT ;  /* 0x0000000003037248 */ /* 0x001fe20003fe0100 */
[----:B------:R-:W-:Y:S06]  /*0660*/  BRA `(.L_x_51) ;  /* 0x0000000000087947 */ /* 0x000fec0003800000 */
.L_x_52:
[----:B0-----:R-:W1:Y:S01]  /*0670*/  LDS R3, [UR15+0x4] ;  /* 0x0000040fff037984 */ /* 0x001e620008000800 */
[----:B------:R-:W-:-:S07]  /*0680*/  IMAD.MOV.U32 R7, RZ, RZ, R0 ;  /* 0x000000ffff077224 */ /* 0x000fce00078e0000 */
.L_x_51:
[----:B------:R-:W-:-:S04]  /*0690*/  UIADD3 UR10, UPT, UPT, UR8, 0x40, URZ ;  /* 0x00000040080a7890 */ /* 0x000fc8000fffe0ff */
[----:B------:R-:W-:-:S09]  /*06a0*/  UISETP.GE.U32.AND UP1, UPT, UR10, UR16, UPT ;  /* 0x000000100a00728c */ /* 0x000fd2000bf26070 */
[----:B------:R-:W-:Y:S05]  /*06b0*/  BRA.U UP1, `(.L_x_53) ;  /* 0x0000000101287547 */ /* 0x000fea000b800000 */
[----:B------:R-:W2:Y:S02]  /*06c0*/  LDS R0, [UR14+0x8] ;  /* 0x0000080eff007984 */ /* 0x000ea40008000800 */
[----:B--2---:R-:W-:-:S13]  /*06d0*/  FSETP.GEU.AND P0, PT, R0, R7, PT ;  /* 0x000000070000720b */ /* 0x004fda0003f0e000 */
[----:B------:R-:W-:Y:S05]  /*06e0*/  @!P0 BRA `(.L_x_54) ;  /* 0x0000000000148947 */ /* 0x000fea0003800000 */
[----:B------:R-:W-:-:S13]  /*06f0*/  FSETP.NEU.AND P0, PT, R0, R7, PT ;  /* 0x000000070000720b */ /* 0x000fda0003f0d000 */
[----:B------:R-:W-:Y:S05]  /*0700*/  @P0 BRA `(.L_x_53) ;  /* 0x0000000000140947 */ /* 0x000fea0003800000 */
[----:B------:R-:W0:Y:S02]  /*0710*/  LDS R0, [UR15+0x8] ;  /* 0x0000080fff007984 */ /* 0x000e240008000800 */
[----:B01----:R-:W-:Y:S01]  /*0720*/  VIMNMX R3, PT, PT, R3, R0, PT ;  /* 0x0000000003037248 */ /* 0x003fe20003fe0100 */
[----:B------:R-:W-:Y:S06]  /*0730*/  BRA `(.L_x_53) ;  /* 0x0000000000087947 */ /* 0x000fec0003800000 */
.L_x_54:
[----:B01----:R-:W2:Y:S01]  /*0740*/  LDS R3, [UR15+0x8] ;  /* 0x0000080fff037984 */ /* 0x003ea20008000800 */
[----:B------:R-:W-:-:S07]  /*0750*/  IMAD.MOV.U32 R7, RZ, RZ, R0 ;  /* 0x000000ffff077224 */ /* 0x000fce00078e0000 */
.L_x_53:
[----:B------:R-:W-:-:S04]  /*0760*/  UIADD3 UR8, UPT, UPT, UR8, 0x60, URZ ;  /* 0x0000006008087890 */ /* 0x000fc8000fffe0ff */
[----:B------:R-:W-:-:S09]  /*0770*/  UISETP.GE.U32.AND UP1, UPT, UR8, UR16, UPT ;  /* 0x000000100800728c */ /* 0x000fd2000bf26070 */
[----:B------:R-:W-:Y:S05]  /*0780*/  BRA.U UP1, `(.L_x_55) ;  /* 0x0000000101287547 */ /* 0x000fea000b800000 */
[----:B------:R-:W3:Y:S02]  /*0790*/  LDS R0, [UR14+0xc] ;  /* 0x00000c0eff007984 */ /* 0x000ee40008000800 */
[----:B---3--:R-:W-:-:S13]  /*07a0*/  FSETP.GEU.AND P0, PT, R0, R7, PT ;  /* 0x000000070000720b */ /* 0x008fda0003f0e000 */
[----:B------:R-:W-:Y:S05]  /*07b0*/  @!P0 BRA `(.L_x_56) ;  /* 0x0000000000148947 */ /* 0x000fea0003800000 */
[----:B------:R-:W-:-:S13]  /*07c0*/  FSETP.NEU.AND P0, PT, R0, R7, PT ;  /* 0x000000070000720b */ /* 0x000fda0003f0d000 */
[----:B------:R-:W-:Y:S05]  /*07d0*/  @P0 BRA `(.L_x_55) ;  /* 0x0000000000140947 */ /* 0x000fea0003800000 */
[----:B------:R-:W0:Y:S02]  /*07e0*/  LDS R0, [UR15+0xc] ;  /* 0x00000c0fff007984 */ /* 0x000e240008000800 */
[----:B012---:R-:W-:Y:S01]  /*07f0*/  VIMNMX R3, PT, PT, R3, R0, PT ;  /* 0x0000000003037248 */ /* 0x007fe20003fe0100 */
[----:B------:R-:W-:Y:S06]  /*0800*/  BRA `(.L_x_55) ;  /* 0x0000000000087947 */ /* 0x000fec0003800000 */
.L_x_56:
[----:B012---:R-:W3:Y:S01]  /*0810*/  LDS R3, [UR15+0xc] ;  /* 0x00000c0fff037984 */ /* 0x007ee20008000800 */
[----:B------:R-:W-:-:S07]  /*0820*/  IMAD.MOV.U32 R7, RZ, RZ, R0 ;  /* 0x000000ffff077224 */ /* 0x000fce00078e0000 */
.L_x_55:
[----:B------:R-:W-:Y:S05]  /*0830*/  BRA.U UP0, `(.L_x_57) ;  /* 0xfffffffd00247547 */ /* 0x000fea000b83ffff */
.L_x_49:
[----:B------:R-:W-:-:S09]  /*0840*/  UISETP.NE.AND UP0, UPT, UR9, URZ, UPT ;  /* 0x000000ff0900728c */ /* 0x000fd2000bf05270 */
[----:B------:R-:W-:Y:S05]  /*0850*/  BRA.U !UP0, `(.L_x_48) ;  /* 0x00000001085c7547 */ /* 0x000fea000b800000 */
[----:B------:R-:W-:Y:S01]  /*0860*/  ULEA UR8, UR4, UR7, 0x2 ;  /* 0x0000000704087291 */ /* 0x000fe2000f8e10ff */
[----:B------:R-:W4:Y:S01]  /*0870*/  LDCU UR10, c[0x0][0x3a0] ;  /* 0x00007400ff0a77ac */ /* 0x000f220008000800 */
[----:B------:R-:W-:Y:S02]  /*0880*/  USHF.L.U32 UR4, UR4, 0x5, URZ ;  /* 0x0000000504047899 */ /* 0x000fe400080006ff */
[----:B------:R-:W-:-:S12]  /*0890*/  UIADD3 UR5, UPT, UPT, -UR9, URZ, URZ ;  /* 0x000000ff09057290 */ /* 0x000fd8000fffe1ff */
.L_x_60:
[----:B----4-:R-:W-:Y:S02]  /*08a0*/  UISETP.GE.U32.AND UP0, UPT, UR4, UR10, UPT ;  /* 0x0000000a0400728c */ /* 0x010fe4000bf06070 */
[----:B------:R-:W-:-:S04]  /*08b0*/  UIADD3 UR5, UPT, UPT, UR5, 0x1, URZ ;  /* 0x0000000105057890 */ /* 0x000fc8000fffe0ff */
[----:B------:R-:W-:-:S03]  /*08c0*/  UISETP.NE.AND UP1, UPT, UR5, URZ, UPT ;  /* 0x000000ff0500728c */ /* 0x000fc6000bf25270 */
[----:B------:R-:W-:Y:S08]  /*08d0*/  BRA.U UP0, `(.L_x_58) ;  /* 0x0000000100307547 */ /* 0x000ff0000b800000 */
[----:B------:R-:W4:Y:S02]  /*08e0*/  LDS R0, [UR8] ;  /* 0x00000008ff007984 */ /* 0x000f240008000800 */
[----:B----4-:R-:W-:-:S13]  /*08f0*/  FSETP.GEU.AND P0, PT, R0, R7, PT ;  /* 0x000000070000720b */ /* 0x010fda0003f0e000 */
[----:B------:R-:W-:Y:S05]  /*0900*/  @!P0 BRA `(.L_x_59) ;  /* 0x0000000000188947 */ /* 0x000fea0003800000 */
[----:B------:R-:W-:-:S13]  /*0910*/  FSETP.NEU.AND P0, PT, R0, R7, PT ;  /* 0x000000070000720b */ /* 0x000fda0003f0d000 */
[----:B------:R-:W-:Y:S05]  /*0920*/  @P0 BRA `(.L_x_58) ;  /* 0x00000000001c0947 */ /* 0x000fea0003800000 */
[----:B------:R-:W-:-:S09]  /*0930*/  ULEA UR9, UR6, UR8, 0x2 ;  /* 0x0000000806097291 */ /* 0x000fd2000f8e10ff */
[----:B------:R-:W0:Y:S02]  /*0940*/  LDS R0, [UR9] ;  /* 0x00000009ff007984 */ /* 0x000e240008000800 */
[----:B0123--:R-:W-:Y:S01]  /*0950*/  VIMNMX R3, PT, PT, R3, R0, PT ;  /* 0x0000000003037248 */ /* 0x00ffe20003fe0100 */
[----:B------:R-:W-:Y:S06]  /*0960*/  BRA `(.L_x_58) ;  /* 0x00000000000c7947 */ /* 0x000fec0003800000 */
.L_x_59:
[----:B------:R-:W-:Y:S01]  /*0970*/  ULEA UR9, UR6, UR8, 0x2 ;  /* 0x0000000806097291 */ /* 0x000fe2000f8e10ff */
[----:B------:R-:W-:-:S08]  /*0980*/  IMAD.MOV.U32 R7, RZ, RZ, R0 ;  /* 0x000000ffff077224 */ /* 0x000fd000078e0000 */
[----:B0123--:R-:W4:Y:S03]  /*0990*/  LDS R3, [UR9] ;  /* 0x00000009ff037984 */ /* 0x00ff260008000800 */
.L_x_58:
[----:B------:R-:W-:Y:S02]  /*09a0*/  UIADD3 UR8, UPT, UPT, UR8, 0x4, URZ ;  /* 0x0000000408087890 */ /* 0x000fe4000fffe0ff */
[----:B------:R-:W-:Y:S01]  /*09b0*/  UIADD3 UR4, UPT, UPT, UR4, 0x20, URZ ;  /* 0x0000002004047890 */ /* 0x000fe2000fffe0ff */
[----:B------:R-:W-:Y:S11]  /*09c0*/  BRA.U UP1, `(.L_x_60) ;  /* 0xfffffffd01b47547 */ /* 0x000ff6000b83ffff */
.L_x_48:
[----:B01234-:R-:W-:-:S13]  /*09d0*/  ISETP.NE.AND P0, PT, R3, -0x1, PT ;  /* 0xffffffff0300780c */ /* 0x01ffda0003f05270 */
[----:B------:R-:W-:Y:S05]  /*09e0*/  @!P0 EXIT ;  /* 0x000000000000894d */ /* 0x000fea0003800000 */
[----:B------:R-:W0:Y:S02]  /*09f0*/  LDC.64 R4, c[0x0][0x390] ;  /* 0x0000e400ff047b82 */ /* 0x000e240000000a00 */
[----:B0-----:R-:W2:Y:S02]  /*0a00*/  LDG.E R0, desc[UR12][R4.64] ;  /* 0x0000000c04007981 */ /* 0x001ea4000c1e1900 */
[----:B--2---:R-:W-:-:S13]  /*0a10*/  FSETP.GEU.AND P0, PT, R7, R0, PT ;  /* 0x000000000700720b */ /* 0x004fda0003f0e000 */
[----:B------:R-:W-:Y:S05]  /*0a20*/  @P0 EXIT ;  /* 0x000000000000094d */ /* 0x000fea0003800000 */
[----:B------:R-:W0:Y:S01]  /*0a30*/  LDC R2, c[0x0][0x3a4] ;  /* 0x0000e900ff027b82 */ /* 0x000e220000000800 */
[----:B------:R1:W-:Y:S01]  /*0a40*/  STG.E desc[UR12][R4.64], R7 ;  /* 0x0000000704007986 */ /* 0x0003e2000c10190c */
[----:B0-----:R-:W-:-:S13]  /*0a50*/  ISETP.GE.AND P0, PT, R2, 0x1, PT ;  /* 0x000000010200780c */ /* 0x001fda0003f06270 */
[----:B-1----:R-:W-:Y:S05]  /*0a60*/  @!P0 EXIT ;  /* 0x000000000000894d */ /* 0x002fea0003800000 */
[C---:B------:R-:W-:Y:S01]  /*0a70*/  ISETP.GE.U32.AND P1, PT, R2.reuse, 0x10, PT ;  /* 0x000000100200780c */ /* 0x040fe20003f26070 */
[----:B------:R-:W-:Y:S01]  /*0a80*/  IMAD R3, R3, R2, RZ ;  /* 0x0000000203037224 */ /* 0x000fe200078e02ff */
[----:B------:R-:W-:Y:S01]  /*0a90*/  LOP3.LUT R10, R2, 0xf, RZ, 0xc0, !PT ;  /* 0x0000000f020a7812 */ /* 0x000fe200078ec0ff */
[----:B------:R-:W-:-:S03]  /*0aa0*/  IMAD.MOV.U32 R0, RZ, RZ, RZ ;  /* 0x000000ffff007224 */ /* 0x000fc600078e00ff */
[----:B------:R-:W-:-:S07]  /*0ab0*/  ISETP.NE.AND P0, PT, R10, RZ, PT ;  /* 0x000000ff0a00720c */ /* 0x000fce0003f05270 */
[----:B------:R-:W-:Y:S06]  /*0ac0*/  @!P1 BRA `(.L_x_61) ;  /* 0x0000000000d89947 */ /* 0x000fec0003800000 */
[----:B------:R-:W0:Y:S01]  /*0ad0*/  LDCU.64 UR4, c[0x0][0x398] ;  /* 0x00007300ff0477ac */ /* 0x000e220008000a00 */
[----:B------:R-:W-:Y:S01]  /*0ae0*/  LOP3.LUT R0, R2, 0x7ffffff0, RZ, 0xc0, !PT ;  /* 0x7ffffff002007812 */ /* 0x000fe200078ec0ff */
[----:B------:R-:W-:Y:S01]  /*0af0*/  IMAD.MOV.U32 R9, RZ, RZ, R3 ;  /* 0x000000ffff097224 */ /* 0x000fe200078e0003 */
[----:B------:R-:W1:Y:S03]  /*0b00*/  LDCU.64 UR6, c[0x0][0x388] ;  /* 0x00007100ff0677ac */ /* 0x000e660008000a00 */
[----:B------:R-:W-:Y:S01]  /*0b10*/  IMAD.MOV R8, RZ, RZ, -R0 ;  /* 0x000000ffff087224 */ /* 0x000fe200078e0a00 */
[----:B0-----:R-:W-:-:S04]  /*0b20*/  UIADD3 UR4, UP1, UPT, UR4, 0x20, URZ ;  /* 0x0000002004047890 */ /* 0x001fc8000ff3e0ff */
[----:B------:R-:W-:Y:S02]  /*0b30*/  UIADD3.X UR5, UPT, UPT, URZ, UR5, URZ, UP1, !UPT ;  /* 0x00000005ff057290 */ /* 0x000fe40008ffe4ff */
[----:B-1----:R-:W-:Y:S01]  /*0b40*/  UIADD3 UR6, UP0, UPT, UR6, 0x20, URZ ;  /* 0x0000002006067890 */ /* 0x002fe2000ff1e0ff */
[----:B------:R-:W-:-:S03]  /*0b50*/  IMAD.U32 R12, RZ, RZ, UR4 ;  /* 0x00000004ff0c7e24 */ /* 0x000fc6000f8e00ff */
[----:B------:R-:W-:Y:S01]  /*0b60*/  IMAD.U32 R19, RZ, RZ, UR5 ;  /* 0x00000005ff137e24 */ /* 0x000fe2000f8e00ff */
[----:B------:R-:W-:-:S12]  /*0b70*/  UIADD3.X UR7, UPT, UPT, URZ, UR7, URZ, UP0, !UPT ;  /* 0x00000007ff077290 */ /* 0x000fd800087fe4ff */
.L_x_62:
[----:B------:R-:W-:Y:S02]  /*0b80*/  IMAD.U32 R6, RZ, RZ, UR6 ;  /* 0x00000006ff067e24 */ /* 0x000fe4000f8e00ff */
[----:B------:R-:W-:Y:S02]  /*0b90*/  IMAD.U32 R7, RZ, RZ, UR7 ;  /* 0x00000007ff077e24 */ /* 0x000fe4000f8e00ff */
[----:B------:R-:W-:-:S05]  /*0ba0*/  IMAD.WIDE R6, R9, 0x4, R6 ;  /* 0x0000000409067825 */ /* 0x000fca00078e0206 */
[----:B0-----:R-:W2:Y:S01]  /*0bb0*/  LDG.E R11, desc[UR12][R6.64+-0x20] ;  /* 0xffffe00c060b7981 */ /* 0x001ea2000c1e1900 */
[----:B------:R-:W-:Y:S02]  /*0bc0*/  IMAD.MOV.U32 R4, RZ, RZ, R12 ;  /* 0x000000ffff047224 */ /* 0x000fe400078e000c */
        /* <DEDUP_REMOVED lines=34> */
[----:B------:R-:W-:Y:S01]  /*0df0*/  ISETP.NE.AND P1, PT, R8, RZ, PT ;  /* 0x000000ff0800720c */ /* 0x000fe20003f25270 */
[----:B----4-:R-:W-:Y:S01]  /*0e00*/  IMAD.X R19, RZ, RZ, R5, P2 ;  /* 0x000000ffff137224 */ /* 0x010fe200010e0605 */
[----:B--2---:R0:W-:Y:S11]  /*0e10*/  STG.E desc[UR12][R4.64+0x1c], R17 ;  /* 0x00001c1104007986 */ /* 0x0041f6000c10190c */
[----:B------:R-:W-:Y:S05]  /*0e20*/  @P1 BRA `(.L_x_62) ;  /* 0xfffffffc00541947 */ /* 0x000fea000383ffff */
.L_x_61:
        /* <DEDUP_REMOVED lines=25> */
[----:B------:R-:W-:-:S03]  /*0fc0*/  VIADD R0, R0, 0x8 ;  /* 0x0000000800007836 */ /* 0x000fc60000000000 */
[----:B---3--:R2:W-:Y:S04]  /*0fd0*/  STG.E desc[UR12][R6.64+0x1c], R11 ;  /* 0x00001c0b06007986 */ /* 0x0085e8000c10190c */
.L_x_63:
        /* <DEDUP_REMOVED lines=19> */
.L_x_64:
[----:B------:R-:W-:Y:S05]  /*1110*/  @!P1 EXIT ;  /* 0x000000000000994d */ /* 0x000fea0003800000 */
[----:B0-----:R-:W0:Y:S01]  /*1120*/  LDC.64 R4, c[0x0][0x398] ;  /* 0x0000e600ff047b82 */ /* 0x001e220000000a00 */
[----:B-12---:R-:W-:-:S07]  /*1130*/  IMAD.IADD R9, R3, 0x1, R0 ;  /* 0x0000000103097824 */ /* 0x006fce00078e0200 */
[----:B------:R-:W1:Y:S01]  /*1140*/  LDC.64 R6, c[0x0][0x388] ;  /* 0x0000e200ff067b82 */ /* 0x000e620000000a00 */
[----:B0-----:R-:W-:-:S04]  /*1150*/  IMAD.WIDE.U32 R4, R0, 0x4, R4 ;  /* 0x0000000400047825 */ /* 0x001fc800078e0004 */
[----:B------:R-:W-:Y:S02]  /*1160*/  IMAD.MOV.U32 R11, RZ, RZ, R5 ;  /* 0x000000ffff0b7224 */ /* 0x000fe400078e0005 */
[----:B------:R-:W-:-:S07]  /*1170*/  IMAD.MOV R0, RZ, RZ, -R2 ;  /* 0x000000ffff007224 */ /* 0x000fce00078e0a02 */
.L_x_65:
[----:B01----:R-:W-:-:S05]  /*1180*/  IMAD.WIDE R2, R9, 0x4, R6 ;  /* 0x0000000409027825 */ /* 0x003fca00078e0206 */
[----:B------:R0:W2:Y:S01]  /*1190*/  LDG.E R5, desc[UR12][R2.64] ;  /* 0x0000000c02057981 */ /* 0x0000a2000c1e1900 */
[----:B------:R-:W-:Y:S02]  /*11a0*/  VIADD R0, R0, 0x1 ;  /* 0x0000000100007836 */ /* 0x000fe40000000000 */
[----:B------:R-:W-:-:S03]  /*11b0*/  VIADD R9, R9, 0x1 ;  /* 0x0000000109097836 */ /* 0x000fc60000000000 */
[----:B------:R-:W-:Y:S01]  /*11c0*/  ISETP.NE.AND P0, PT, R0, RZ, PT ;  /* 0x000000ff0000720c */ /* 0x000fe20003f05270 */
[----:B0-----:R-:W-:Y:S01]  /*11d0*/  IMAD.MOV.U32 R2, RZ, RZ, R4 ;  /* 0x000000ffff027224 */ /* 0x001fe200078e0004 */
[----:B------:R-:W-:Y:S01]  /*11e0*/  IADD3 R4, P1, PT, R4, 0x4, RZ ;  /* 0x0000000404047810 */ /* 0x000fe20007f3e0ff */
[----:B------:R-:W-:-:S04]  /*11f0*/  IMAD.MOV.U32 R3, RZ, RZ, R11 ;  /* 0x000000ffff037224 */ /* 0x000fc800078e000b */
[----:B------:R-:W-:Y:S01]  /*1200*/  IMAD.X R11, RZ, RZ, R11, P1 ;  /* 0x000000ffff0b7224 */ /* 0x000fe200008e060b */
[----:B--2---:R0:W-:Y:S05]  /*1210*/  STG.E desc[UR12][R2.64], R5 ;  /* 0x0000000502007986 */ /* 0x0041ea000c10190c */
[----:B------:R-:W-:Y:S05]  /*1220*/  @P0 BRA `(.L_x_65) ;  /* 0xfffffffc00d40947 */ /* 0x000fea000383ffff */
[----:B------:R-:W-:Y:S05]  /*1230*/  EXIT ;  /* 0x000000000000794d */ /* 0x000fea0003800000 */
.L_x_66:
        /* <DEDUP_REMOVED lines=12> */
.L_x_75:


//--------------------- .nv.global.init           --------------------------
	.section	.nv.global.init,"aw",@progbits
	.align	4
.nv.global.init:
	.type		mrg32k3aM1SubSeq,@object
	.size		mrg32k3aM1SubSeq,(mrg32k3aM2SubSeq - mrg32k3aM1SubSeq)
mrg32k3aM1SubSeq:
        /*0000*/ 	.byte	0x0b, 0xcc, 0xee, 0x04, 0x73, 0x29, 0x8b, 0x6f, 0xf6, 0x53, 0x03, 0xf6, 0x23, 0xf6, 0xea, 0xda
        /* <DEDUP_REMOVED lines=125> */
	.type		mrg32k3aM2SubSeq,@object
	.size		mrg32k3aM2SubSeq,(mrg32k3aM1 - mrg32k3aM2SubSeq)
mrg32k3aM2SubSeq:
        /* <DEDUP_REMOVED lines=126> */
	.type		mrg32k3aM1,@object
	.size		mrg32k3aM1,(mrg32k3aM1Seq - mrg32k3aM1)
mrg32k3aM1:
        /* <DEDUP_REMOVED lines=144> */
	.type		mrg32k3aM1Seq,@object
	.size		mrg32k3aM1Seq,(mrg32k3aM2 - mrg32k3aM1Seq)
mrg32k3aM1Seq:
        /* <DEDUP_REMOVED lines=144> */
	.type		mrg32k3aM2,@object
	.size		mrg32k3aM2,(mrg32k3aM2Seq - mrg32k3aM2)
mrg32k3aM2:
        /* <DEDUP_REMOVED lines=144> */
	.type		mrg32k3aM2Seq,@object
	.size		mrg32k3aM2Seq,(precalc_xorwow_matrix - mrg32k3aM2Seq)
mrg32k3aM2Seq:
        /* <DEDUP_REMOVED lines=144> */
	.type		precalc_xorwow_matrix,@object
	.size		precalc_xorwow_matrix,(precalc_xorwow_offset_matrix - precalc_xorwow_matrix)
precalc_xorwow_matrix:
        /* <DEDUP_REMOVED lines=6400> */
	.type		precalc_xorwow_offset_matrix,@object
	.size		precalc_xorwow_offset_matrix,(.L_1 - precalc_xorwow_offset_matrix)
precalc_xorwow_offset_matrix:
        /* <DEDUP_REMOVED lines=6400> */
.L_1:


//--------------------- .nv.shared._Z16update_positionsPfS_S_S_S_ii --------------------------
	.section	.nv.shared._Z16update_positionsPfS_S_S_S_ii,"aw",@nobits
	.sectionflags	@""
	.align	16
	.zero		1024


//--------------------- .nv.shared.reserved.0     --------------------------
	.section	.nv.shared.reserved.0,"aw",@nobits
	.weak		__nv_reservedSMEM_offset_0_alias
	.size		__nv_reservedSMEM_offset_0_alias, 0, 64
	.other		__nv_reservedSMEM_offset_0_alias,@"STO_CUDA_RESERVED_SHARED STV_DEFAULT"
__nv_reservedSMEM_offset_0_alias:
	.zero		0
	.zero		64


//--------------------- .nv.shared._Z15init_populationPfS_S_iii --------------------------
	.section	.nv.shared._Z15init_populationPfS_S_iii,"aw",@nobits
	.sectionflags	@""
	.align	16
	.zero		1024


//--------------------- .nv.shared._Z19update_best_fitnessPfS_i --------------------------
	.section	.nv.shared._Z19update_best_fitnessPfS_i,"aw",@nobits
	.sectionflags	@""
	.align	16
	.zero		1024


//--------------------- .nv.shared._Z21update_best_positionsPfS_S_S_ii --------------------------
	.section	.nv.shared._Z21update_best_positionsPfS_S_S_ii,"aw",@nobits
	.sectionflags	@""
	.align	16
	.zero		1024


//--------------------- .nv.shared._Z12calc_fitnessPfS_ii --------------------------
	.section	.nv.shared._Z12calc_fitnessPfS_ii,"aw",@nobits
	.sectionflags	@""
	.align	16
	.zero		1024


//--------------------- .nv.shared._Z30calculate_fitness_update_bestsPfS_S_ii --------------------------
	.section	.nv.shared._Z30calculate_fitness_update_bestsPfS_S_ii,"aw",@nobits
	.sectionflags	@""
	.align	16
	.zero		1024


//--------------------- .nv.shared._Z18update_global_bestPfS_i --------------------------
	.section	.nv.shared._Z18update_global_bestPfS_i,"aw",@nobits
	.sectionflags	@""
	.align	16
	.zero		1024


//--------------------- .nv.shared._Z31find_global_best_and_update_posPfS_S_S_ii --------------------------
	.section	.nv.shared._Z31find_global_best_and_update_posPfS_S_S_ii,"aw",@nobits
	.sectionflags	@""
	.align	16
	.zero		1024


//--------------------- .nv.shared._Z36find_global_best_and_update_pos_warpPfS_S_S_ii --------------------------
	.section	.nv.shared._Z36find_global_best_and_update_pos_warpPfS_S_S_ii,"aw",@nobits
	.sectionflags	@""
	.align	16
	.zero		1024


//--------------------- .nv.constant0._Z16update_positionsPfS_S_S_S_ii --------------------------
	.section	.nv.constant0._Z16update_positionsPfS_S_S_S_ii,"a",@progbits
	.sectionflags	@""
	.align	4
.nv.constant0._Z16update_positionsPfS_S_S_S_ii:
	.zero		944


//--------------------- .nv.constant0._Z15init_populationPfS_S_iii --------------------------
	.section	.nv.constant0._Z15init_populationPfS_S_iii,"a",@progbits
	.sectionflags	@""
	.align	4
.nv.constant0._Z15init_populationPfS_S_iii:
	.zero		932


//--------------------- .nv.constant0._Z19update_best_fitnessPfS_i --------------------------
	.section	.nv.constant0._Z19update_best_fitnessPfS_i,"a",@progbits
	.sectionflags	@""
	.align	4
.nv.constant0._Z19update_best_fitnessPfS_i:
	.zero		916


//--------------------- .nv.constant0._Z21update_best_positionsPfS_S_S_ii --------------------------
	.section	.nv.constant0._Z21update_best_positionsPfS_S_S_ii,"a",@progbits
	.sectionflags	@""
	.align	4
.nv.constant0._Z21update_best_positionsPfS_S_S_ii:
	.zero		936


//--------------------- .nv.constant0._Z12calc_fitnessPfS_ii --------------------------
	.section	.nv.constant0._Z12calc_fitnessPfS_ii,"a",@progbits
	.sectionflags	@""
	.align	4
.nv.constant0._Z12calc_fitnessPfS_ii:
	.zero		920


//--------------------- .nv.constant0._Z30calculate_fitness_update_bestsPfS_S_ii --------------------------
	.section	.nv.constant0._Z30calculate_fitness_update_bestsPfS_S_ii,"a",@progbits
	.sectionflags	@""
	.align	4
.nv.constant0._Z30calculate_fitness_update_bestsPfS_S_ii:
	.zero		928


//--------------------- .nv.constant0._Z18update_global_bestPfS_i --------------------------
	.section	.nv.constant0._Z18update_global_bestPfS_i,"a",@progbits
	.sectionflags	@""
	.align	4
.nv.constant0._Z18update_global_bestPfS_i:
	.zero		916


//--------------------- .nv.constant0._Z31find_global_best_and_update_posPfS_S_S_ii --------------------------
	.section	.nv.constant0._Z31find_global_best_and_update_posPfS_S_S_ii,"a",@progbits
	.sectionflags	@""
	.align	4
.nv.constant0._Z31find_global_best_and_update_posPfS_S_S_ii:
	.zero		936


//--------------------- .nv.constant0._Z36find_global_best_and_update_pos_warpPfS_S_S_ii --------------------------
	.section	.nv.constant0._Z36find_global_best_and_update_pos_warpPfS_S_S_ii,"a",@progbits
	.sectionflags	@""
	.align	4
.nv.constant0._Z36find_global_best_and_update_pos_warpPfS_S_S_ii:
	.zero		936


//--------------------- SYMBOLS --------------------------

	.type		.nv.reservedSmem.offset0,@object
	.size		.nv.reservedSmem.offset0,0x4
	.type		.nv.reservedSmem.cap,@object
	.size		.nv.reservedSmem.cap,0x4
